// auto-generated by cutlass_sweep.gemm — config: {"arch": "sm_100", "cluster_m": 1, "cluster_n": 1, "dtype": "e5m2", "dtype_b": "e5m2", "layout": "nt", "stages": 3, "tile_k": 32, "tile_m": 64, "tile_n": 256}
#include "cutlass/cutlass.h"
#include "cutlass/gemm/collective/collective_builder.hpp"
#include "cutlass/gemm/device/gemm_universal_adapter.h"
#include "cutlass/gemm/kernel/gemm_universal.hpp"
#include "cutlass/epilogue/collective/collective_builder.hpp"

using ElemA = cutlass::float_e5m2_t;
using ElemB = cutlass::float_e5m2_t;
using ElemCD = cutlass::float_e5m2_t;
using Acc  = float;
using TileShape    = cute::Shape<cute::_64, cute::_256, cute::_32>;
using ClusterShape = cute::Shape<cute::_1, cute::_1, cute::_1>;

using CollectiveEpilogue = typename cutlass::epilogue::collective::CollectiveBuilder<
    cutlass::arch::Sm100, cutlass::arch::OpClassTensorOp,
    TileShape, ClusterShape,
    cutlass::epilogue::collective::EpilogueTileAuto,
    Acc, Acc,
    ElemCD, cutlass::layout::RowMajor, 128 / cutlass::sizeof_bits<ElemCD>::value,
    ElemCD, cutlass::layout::RowMajor, 128 / cutlass::sizeof_bits<ElemCD>::value,
    cutlass::epilogue::collective::EpilogueScheduleAuto
  >::CollectiveOp;

using CollectiveMainloop = typename cutlass::gemm::collective::CollectiveBuilder<
    cutlass::arch::Sm100, cutlass::arch::OpClassTensorOp,
    ElemA, cutlass::layout::RowMajor, 128 / cutlass::sizeof_bits<ElemA>::value,
    ElemB, cutlass::layout::ColumnMajor, 128 / cutlass::sizeof_bits<ElemB>::value,
    Acc,
    TileShape, ClusterShape,
    cutlass::gemm::collective::StageCount<3>,
    cutlass::gemm::collective::KernelScheduleAuto
  >::CollectiveOp;

using GemmKernel = cutlass::gemm::kernel::GemmUniversal<
    cute::Shape<int,int,int,int>,
    CollectiveMainloop,
    CollectiveEpilogue
>;
using Gemm = cutlass::gemm::device::GemmUniversalAdapter<GemmKernel>;

// Force the device kernel symbol into the cubin without needing a host main.
auto* _anchor = &cutlass::device_kernel<GemmKernel>;


// ===== COMPILED SASS (sm_100a) =====

	.target	sm_100a

	.elftype	@"ET_EXEC"


//--------------------- .note.nv.tkinfo           --------------------------
	.section	.note.nv.tkinfo,"",@"SHT_NOTE"
	.sectionflags	@"SHF_NOTE_NV_TKINFO"
	.tkinfo
        /*0018*/ 	.word	0x00000002
        /*0030*/ 	.string	""
        /*0030*/ 	.string	"ptxas"
        /*0030*/ 	.string	"Cuda compilation tools, release 13.0, V13.0.88"
        /*0030*/ 	.string	"Build cuda_13.0.r13.0/compiler.36424714_0"
        /*0030*/ 	.string	"-arch sm_100a -m 64 "



//--------------------- .note.nv.cuinfo           --------------------------
	.section	.note.nv.cuinfo,"",@"SHT_NOTE"
	.sectionflags	@"SHF_NOTE_NV_CUINFO"
        /*0018*/ 	.short	0x0002
        /*001a*/ 	.short	0x0064
        /*001c*/ 	.short	0x0082
	.zero		2


//--------------------- .nv.info                  --------------------------
	.section	.nv.info,"",@"SHT_CUDA_INFO"
	.align	4


	//----- nvinfo : EIATTR_REGCOUNT
	.align		4
        /*0000*/ 	.byte	0x04, 0x2f
        /*0002*/ 	.short	(.L_20 - .L_19)
	.align		4
.L_19:
        /*0004*/ 	.word	index@(_ZN7cutlass13device_kernelINS_4gemm6kernel13GemmUniversalIN4cute5tupleIJiiiiEEENS1_10collective13CollectiveMmaINS1_35MainloopSm100TmaUmmaWarpSpecializedILi3ELi2ELi4ENS5_IJNS4_1CILi1EEESB_SB_EEEEENS5_IJNSA_ILi64EEENSA_ILi256EEENSA_ILi32EEEEEENS_12float_e5m2_tENS5_IJlSB_lEEESI_SJ_NS4_8TiledMMAINS4_8MMA_AtomIJNS4_10MMA_TraitsINS4_19SM100_MMA_F8F6F4_SSEJSI_SI_fSE_SF_NS4_17integral_constantINS4_4UMMA5MajorELSQ_0EEESR_NSO_INSP_7ScaleInELSS_0EEEST_EEEEEENS4_6LayoutISC_NS5_IJNSA_ILi0EEESX_SX_EEEEENS5_IJNS4_10UnderscoreES10_S10_EEEEENS4_13SM90_TMA_LOADENS4_14ComposedLayoutINS4_7SwizzleILi1ELi4ELi3EEENS4_18smem_ptr_flag_bitsILi8EEENSW_INS5_IJNSA_ILi8EEESG_EEENS5_IJSG_SB_EEEEEEEvNS4_8identityES13_S1D_vS1E_EENS_8epilogue10collective18CollectiveEpilogueINS1G_23Sm100TmaWarpSpecializedILi4ELi2ELi32ELb0ELb0EEEJSH_NS5_IJNSW_ISE_SB_EES1L_EEESI_SJ_SI_SJ_NS1G_6fusion15FusionCallbacksIS1K_NS1N_17LinearCombinationISI_fSI_fLNS_15FloatRoundStyleE2EEESH_S1M_JEEENS4_5SM1004TMEM4LOAD26SM100_TMEM_LOAD_16dp32b32xES13_NS14_INS15_ILi2ELi4ELi3EEES18_NSW_INS5_IJS19_SE_EEENS5_IJSE_SB_EEEEEEENS4_39AutoVectorizingCopyWithAssumedAlignmentILi128EEENS4_14SM90_TMA_STOREES21_S23_S23_EEEvvEEEEvNT_6ParamsE)
        /*0008*/ 	.word	0x00000079


	//----- nvinfo : EIATTR_FRAME_SIZE
	.align		4
.L_20:
        /*000c*/ 	.byte	0x04, 0x11
        /*000e*/ 	.short	(.L_22 - .L_21)
	.align		4
.L_21:
        /*0010*/ 	.word	index@($__internal_2_$__cuda_sm10x_tcgen05_guardrail_trap_unallocated_columns_being_dealloced)
        /*0014*/ 	.word	0x00000000


	//----- nvinfo : EIATTR_FRAME_SIZE
	.align		4
.L_22:
        /*0018*/ 	.byte	0x04, 0x11
        /*001a*/ 	.short	(.L_24 - .L_23)
	.align		4
.L_23:
        /*001c*/ 	.word	index@($__internal_1_$__cuda_sm10x_tcgen05_guardrail_trap_phase_invalid_during_alloc)
        /*0020*/ 	.word	0x00000000


	//----- nvinfo : EIATTR_FRAME_SIZE
	.align		4
.L_24:
        /*0024*/ 	.byte	0x04, 0x11
        /*0026*/ 	.short	(.L_26 - .L_25)
	.align		4
.L_25:
        /*0028*/ 	.word	index@($__internal_0_$__cuda_sm10x_tcgen05_guardrail_trap_col_being_dealloced_not_returned_by_alloc)
        /*002c*/ 	.word	0x00000000


	//----- nvinfo : EIATTR_FRAME_SIZE
	.align		4
.L_26:
        /*0030*/ 	.byte	0x04, 0x11
        /*0032*/ 	.short	(.L_28 - .L_27)
	.align		4
.L_27:
        /*0034*/ 	.word	index@(_ZN7cutlass13device_kernelINS_4gemm6kernel13GemmUniversalIN4cute5tupleIJiiiiEEENS1_10collective13CollectiveMmaINS1_35MainloopSm100TmaUmmaWarpSpecializedILi3ELi2ELi4ENS5_IJNS4_1CILi1EEESB_SB_EEEEENS5_IJNSA_ILi64EEENSA_ILi256EEENSA_ILi32EEEEEENS_12float_e5m2_tENS5_IJlSB_lEEESI_SJ_NS4_8TiledMMAINS4_8MMA_AtomIJNS4_10MMA_TraitsINS4_19SM100_MMA_F8F6F4_SSEJSI_SI_fSE_SF_NS4_17integral_constantINS4_4UMMA5MajorELSQ_0EEESR_NSO_INSP_7ScaleInELSS_0EEEST_EEEEEENS4_6LayoutISC_NS5_IJNSA_ILi0EEESX_SX_EEEEENS5_IJNS4_10UnderscoreES10_S10_EEEEENS4_13SM90_TMA_LOADENS4_14ComposedLayoutINS4_7SwizzleILi1ELi4ELi3EEENS4_18smem_ptr_flag_bitsILi8EEENSW_INS5_IJNSA_ILi8EEESG_EEENS5_IJSG_SB_EEEEEEEvNS4_8identityES13_S1D_vS1E_EENS_8epilogue10collective18CollectiveEpilogueINS1G_23Sm100TmaWarpSpecializedILi4ELi2ELi32ELb0ELb0EEEJSH_NS5_IJNSW_ISE_SB_EES1L_EEESI_SJ_SI_SJ_NS1G_6fusion15FusionCallbacksIS1K_NS1N_17LinearCombinationISI_fSI_fLNS_15FloatRoundStyleE2EEESH_S1M_JEEENS4_5SM1004TMEM4LOAD26SM100_TMEM_LOAD_16dp32b32xES13_NS14_INS15_ILi2ELi4ELi3EEES18_NSW_INS5_IJS19_SE_EEENS5_IJSE_SB_EEEEEEENS4_39AutoVectorizingCopyWithAssumedAlignmentILi128EEENS4_14SM90_TMA_STOREES21_S23_S23_EEEvvEEEEvNT_6ParamsE)
        /*0038*/ 	.word	0x00000000


	//----- nvinfo : EIATTR_MIN_STACK_SIZE
	.align		4
.L_28:
        /*003c*/ 	.byte	0x04, 0x12
        /*003e*/ 	.short	(.L_30 - .L_29)
	.align		4
.L_29:
        /*0040*/ 	.word	index@(_ZN7cutlass13device_kernelINS_4gemm6kernel13GemmUniversalIN4cute5tupleIJiiiiEEENS1_10collective13CollectiveMmaINS1_35MainloopSm100TmaUmmaWarpSpecializedILi3ELi2ELi4ENS5_IJNS4_1CILi1EEESB_SB_EEEEENS5_IJNSA_ILi64EEENSA_ILi256EEENSA_ILi32EEEEEENS_12float_e5m2_tENS5_IJlSB_lEEESI_SJ_NS4_8TiledMMAINS4_8MMA_AtomIJNS4_10MMA_TraitsINS4_19SM100_MMA_F8F6F4_SSEJSI_SI_fSE_SF_NS4_17integral_constantINS4_4UMMA5MajorELSQ_0EEESR_NSO_INSP_7ScaleInELSS_0EEEST_EEEEEENS4_6LayoutISC_NS5_IJNSA_ILi0EEESX_SX_EEEEENS5_IJNS4_10UnderscoreES10_S10_EEEEENS4_13SM90_TMA_LOADENS4_14ComposedLayoutINS4_7SwizzleILi1ELi4ELi3EEENS4_18smem_ptr_flag_bitsILi8EEENSW_INS5_IJNSA_ILi8EEESG_EEENS5_IJSG_SB_EEEEEEEvNS4_8identityES13_S1D_vS1E_EENS_8epilogue10collective18CollectiveEpilogueINS1G_23Sm100TmaWarpSpecializedILi4ELi2ELi32ELb0ELb0EEEJSH_NS5_IJNSW_ISE_SB_EES1L_EEESI_SJ_SI_SJ_NS1G_6fusion15FusionCallbacksIS1K_NS1N_17LinearCombinationISI_fSI_fLNS_15FloatRoundStyleE2EEESH_S1M_JEEENS4_5SM1004TMEM4LOAD26SM100_TMEM_LOAD_16dp32b32xES13_NS14_INS15_ILi2ELi4ELi3EEES18_NSW_INS5_IJS19_SE_EEENS5_IJSE_SB_EEEEEEENS4_39AutoVectorizingCopyWithAssumedAlignmentILi128EEENS4_14SM90_TMA_STOREES21_S23_S23_EEEvvEEEEvNT_6ParamsE)
        /*0044*/ 	.word	0x00000000
.L_30:


//--------------------- .nv.compat                --------------------------
	.section	.nv.compat,"",@"SHT_CUDA_COMPAT_INFO"
	.align	4
        /*0000*/ 	.byte	0x02, 0x09, 0x01, 0x00, 0x02, 0x02, 0x02, 0x00, 0x02, 0x05, 0x05, 0x00, 0x03, 0x07, 0x01, 0x01
        /*0010*/ 	.byte	0x02, 0x03, 0x01, 0x00, 0x02, 0x06, 0x01, 0x00, 0x04, 0x0b, 0x08, 0x00, 0x09, 0x00, 0x00, 0x00
        /*0020*/ 	.byte	0x00, 0x00, 0x00, 0x00


//--------------------- .nv.info._ZN7cutlass13device_kernelINS_4gemm6kernel13GemmUniversalIN4cute5tupleIJiiiiEEENS1_10collective13CollectiveMmaINS1_35MainloopSm100TmaUmmaWarpSpecializedILi3ELi2ELi4ENS5_IJNS4_1CILi1EEESB_SB_EEEEENS5_IJNSA_ILi64EEENSA_ILi256EEENSA_ILi32EEEEEENS_12float_e5m2_tENS5_IJlSB_lEEESI_SJ_NS4_8TiledMMAINS4_8MMA_AtomIJNS4_10MMA_TraitsINS4_19SM100_MMA_F8F6F4_SSEJSI_SI_fSE_SF_NS4_17integral_constantINS4_4UMMA5MajorELSQ_0EEESR_NSO_INSP_7ScaleInELSS_0EEEST_EEEEEENS4_6LayoutISC_NS5_IJNSA_ILi0EEESX_SX_EEEEENS5_IJNS4_10UnderscoreES10_S10_EEEEENS4_13SM90_TMA_LOADENS4_14ComposedLayoutINS4_7SwizzleILi1ELi4ELi3EEENS4_18smem_ptr_flag_bitsILi8EEENSW_INS5_IJNSA_ILi8EEESG_EEENS5_IJSG_SB_EEEEEEEvNS4_8identityES13_S1D_vS1E_EENS_8epilogue10collective18CollectiveEpilogueINS1G_23Sm100TmaWarpSpecializedILi4ELi2ELi32ELb0ELb0EEEJSH_NS5_IJNSW_ISE_SB_EES1L_EEESI_SJ_SI_SJ_NS1G_6fusion15FusionCallbacksIS1K_NS1N_17LinearCombinationISI_fSI_fLNS_15FloatRoundStyleE2EEESH_S1M_JEEENS4_5SM1004TMEM4LOAD26SM100_TMEM_LOAD_16dp32b32xES13_NS14_INS15_ILi2ELi4ELi3EEES18_NSW_INS5_IJS19_SE_EEENS5_IJSE_SB_EEEEEEENS4_39AutoVectorizingCopyWithAssumedAlignmentILi128EEENS4_14SM90_TMA_STOREES21_S23_S23_EEEvvEEEEvNT_6ParamsE --------------------------
	.section	.nv.info._ZN7cutlass13device_kernelINS_4gemm6kernel13GemmUniversalIN4cute5tupleIJiiiiEEENS1_10collective13CollectiveMmaINS1_35MainloopSm100TmaUmmaWarpSpecializedILi3ELi2ELi4ENS5_IJNS4_1CILi1EEESB_SB_EEEEENS5_IJNSA_ILi64EEENSA_ILi256EEENSA_ILi32EEEEEENS_12float_e5m2_tENS5_IJlSB_lEEESI_SJ_NS4_8TiledMMAINS4_8MMA_AtomIJNS4_10MMA_TraitsINS4_19SM100_MMA_F8F6F4_SSEJSI_SI_fSE_SF_NS4_17integral_constantINS4_4UMMA5MajorELSQ_0EEESR_NSO_INSP_7ScaleInELSS_0EEEST_EEEEEENS4_6LayoutISC_NS5_IJNSA_ILi0EEESX_SX_EEEEENS5_IJNS4_10UnderscoreES10_S10_EEEEENS4_13SM90_TMA_LOADENS4_14ComposedLayoutINS4_7SwizzleILi1ELi4ELi3EEENS4_18smem_ptr_flag_bitsILi8EEENSW_INS5_IJNSA_ILi8EEESG_EEENS5_IJSG_SB_EEEEEEEvNS4_8identityES13_S1D_vS1E_EENS_8epilogue10collective18CollectiveEpilogueINS1G_23Sm100TmaWarpSpecializedILi4ELi2ELi32ELb0ELb0EEEJSH_NS5_IJNSW_ISE_SB_EES1L_EEESI_SJ_SI_SJ_NS1G_6fusion15FusionCallbacksIS1K_NS1N_17LinearCombinationISI_fSI_fLNS_15FloatRoundStyleE2EEESH_S1M_JEEENS4_5SM1004TMEM4LOAD26SM100_TMEM_LOAD_16dp32b32xES13_NS14_INS15_ILi2ELi4ELi3EEES18_NSW_INS5_IJS19_SE_EEENS5_IJSE_SB_EEEEEEENS4_39AutoVectorizingCopyWithAssumedAlignmentILi128EEENS4_14SM90_TMA_STOREES21_S23_S23_EEEvvEEEEvNT_6ParamsE,"",@"SHT_CUDA_INFO"
	.sectionflags	@""
	.align	4


	//----- nvinfo : EIATTR_CUDA_API_VERSION
	.align		4
        /*0000*/ 	.byte	0x04, 0x37
        /*0002*/ 	.short	(.L_32 - .L_31)
.L_31:
        /*0004*/ 	.word	0x00000082


	//----- nvinfo : EIATTR_KPARAM_INFO
	.align		4
.L_32:
        /*0008*/ 	.byte	0x04, 0x17
        /*000a*/ 	.short	(.L_34 - .L_33)
.L_33:
        /*000c*/ 	.word	0x00000000
        /*0010*/ 	.short	0x0000
        /*0012*/ 	.short	0x0000
        /*0014*/ 	.byte	0x00, 0xf0, 0x01, 0x20


	//----- nvinfo : EIATTR_AT_ENTRY_FRAGMENTS
	.align		4
.L_34:
        /*0018*/ 	.byte	0x04, 0x4f
        /*001a*/ 	.short	(.L_36 - .L_35)


	//   ....[0]....
.L_35:
        /*001c*/ 	.word	0x00000006


	//----- nvinfo : EIATTR_RESERVED_SMEM_USED
	.align		4
.L_36:
        /*0020*/ 	.byte	0x01, 0x41
	.zero		2


	//----- nvinfo : EIATTR_SPARSE_MMA_MASK
	.align		4
        /*0024*/ 	.byte	0x03, 0x50
        /*0026*/ 	.short	0x0000


	//----- nvinfo : EIATTR_TCGEN05_1CTA_USED
	.align		4
        /*0028*/ 	.byte	0x01, 0x51
	.zero		2


	//----- nvinfo : EIATTR_MAXREG_COUNT
	.align		4
        /*002c*/ 	.byte	0x03, 0x1b
        /*002e*/ 	.short	0x00ff


	//----- nvinfo : EIATTR_NUM_BARRIERS
	.align		4
        /*0030*/ 	.byte	0x02, 0x4c
        /*0032*/ 	.byte	0x07
	.zero		1


	//----- nvinfo : EIATTR_EXTERNS
	.align		4
        /*0034*/ 	.byte	0x04, 0x0f
        /*0036*/ 	.short	(.L_38 - .L_37)


	//   ....[0]....
	.align		4
.L_37:
        /*0038*/ 	.word	index@(__assertfail)


	//----- nvinfo : EIATTR_MERCURY_ISA_VERSION
	.align		4
.L_38:
        /*003c*/ 	.byte	0x03, 0x5f
        /*003e*/ 	.short	0x0101


	//----- nvinfo : EIATTR_INT_WARP_WIDE_INSTR_OFFSETS
	.align		4
        /*0040*/ 	.byte	0x04, 0x31
        /*0042*/ 	.short	(.L_40 - .L_39)


	//   ....[0]....
.L_39:
        /*0044*/ 	.word	0x00001dc0


	//   ....[1]....
        /*0048*/ 	.word	0x00003680


	//   ....[2]....
        /*004c*/ 	.word	0x000036b0


	//   ....[3]....
        /*0050*/ 	.word	0x00003700


	//   ....[4]....
        /*0054*/ 	.word	0x00004020


	//   ....[5]....
        /*0058*/ 	.word	0x00004080


	//   ....[6]....
        /*005c*/ 	.word	0x00004160


	//   ....[7]....
        /*0060*/ 	.word	0x000041d0


	//   ....[8]....
        /*0064*/ 	.word	0x000042e0


	//   ....[9]....
        /*0068*/ 	.word	0x00004370


	//   ....[10]....
        /*006c*/ 	.word	0x00004540


	//   ....[11]....
        /*0070*/ 	.word	0x000046a0


	//----- nvinfo : EIATTR_COOP_GROUP_MASK_REGIDS
	.align		4
.L_40:
        /*0074*/ 	.byte	0x04, 0x29
        /*0076*/ 	.short	(.L_42 - .L_41)


	//   ....[0]....
.L_41:
        /*0078*/ 	.word	0xffffffff


	//   ....[1]....
        /*007c*/ 	.word	0xffffffff


	//   ....[2]....
        /*0080*/ 	.word	0xffffffff


	//   ....[3]....
        /*0084*/ 	.word	0xffffffff


	//   ....[4]....
        /*0088*/ 	.word	0xffffffff


	//   ....[5]....
        /*008c*/ 	.word	0xffffffff


	//   ....[6]....
        /*0090*/ 	.word	0xffffffff


	//   ....[7]....
        /*0094*/ 	.word	0xffffffff


	//   ....[8]....
        /*0098*/ 	.word	0xffffffff


	//   ....[9]....
        /*009c*/ 	.word	0xffffffff


	//   ....[10]....
        /*00a0*/ 	.word	0xffffffff


	//   ....[11]....
        /*00a4*/ 	.word	0xffffffff


	//   ....[12]....
        /*00a8*/ 	.word	0xffffffff


	//----- nvinfo : EIATTR_COOP_GROUP_INSTR_OFFSETS
	.align		4
.L_42:
        /*00ac*/ 	.byte	0x04, 0x28
        /*00ae*/ 	.short	(.L_44 - .L_43)


	//   ....[0]....
.L_43:
        /*00b0*/ 	.word	0x00000090


	//   ....[1]....
        /*00b4*/ 	.word	0x000004d0


	//   ....[2]....
        /*00b8*/ 	.word	0x00000620


	//   ....[3]....
        /*00bc*/ 	.word	0x000007c0


	//   ....[4]....
        /*00c0*/ 	.word	0x000008c0


	//   ....[5]....
        /*00c4*/ 	.word	0x00000a30


	//   ....[6]....
        /*00c8*/ 	.word	0x00000bd0


	//   ....[7]....
        /*00cc*/ 	.word	0x00001ca0


	//   ....[8]....
        /*00d0*/ 	.word	0x000029f0


	//   ....[9]....
        /*00d4*/ 	.word	0x00002c00


	//   ....[10]....
        /*00d8*/ 	.word	0x00002c30


	//   ....[11]....
        /*00dc*/ 	.word	0x00003570


	//   ....[12]....
        /*00e0*/ 	.word	0x000037a0


	//----- nvinfo : EIATTR_VRC_CTA_INIT_COUNT
	.align		4
.L_44:
        /*00e4*/ 	.byte	0x02, 0x4a
        /*00e6*/ 	.byte	0x80
	.zero		1


	//----- nvinfo : EIATTR_SYSCALL_OFFSETS
	.align		4
        /*00e8*/ 	.byte	0x04, 0x46
        /*00ea*/ 	.short	(.L_46 - .L_45)


	//   ....[0]....
.L_45:
        /*00ec*/ 	.word	0x00005120


	//   ....[1]....
        /*00f0*/ 	.word	0x00005260


	//   ....[2]....
        /*00f4*/ 	.word	0x00005a60


	//   ....[3]....
        /*00f8*/ 	.word	0x00006800


	//   ....[4]....
        /*00fc*/ 	.word	0x00007560


	//   ....[5]....
        /*0100*/ 	.word	0x000082f0


	//----- nvinfo : EIATTR_MBARRIER_INSTR_OFFSETS
	.align		4
.L_46:
        /*0104*/ 	.byte	0x04, 0x39
        /*0106*/ 	.short	(.L_48 - .L_47)


	//   ....[0]....
.L_47:
        /*0108*/ 	.word	0x000005b0
        /*010c*/ 	.word	0x000000ff
        /*0110*/ 	.word	0x00000000
        /*0114*/ 	.short	0x0100
        /*0116*/ 	.byte	0x05
	.zero		1


	//   ....[1]....
        /*0118*/ 	.word	0x000005c0
        /*011c*/ 	.word	0x000000ff
        /*0120*/ 	.word	0x00000018
        /*0124*/ 	.short	0x0100
        /*0126*/ 	.byte	0x05
	.zero		1


	//   ....[2]....
        /*0128*/ 	.word	0x000005d0
        /*012c*/ 	.word	0x000000ff
        /*0130*/ 	.word	0x00000008
        /*0134*/ 	.short	0x0100
        /*0136*/ 	.byte	0x05
	.zero		1


	//   ....[3]....
        /*0138*/ 	.word	0x000005e0
        /*013c*/ 	.word	0x000000ff
        /*0140*/ 	.word	0x00000020
        /*0144*/ 	.short	0x0100
        /*0146*/ 	.byte	0x05
	.zero		1


	//   ....[4]....
        /*0148*/ 	.word	0x000005f0
        /*014c*/ 	.word	0x000000ff
        /*0150*/ 	.word	0x00000010
        /*0154*/ 	.short	0x0100
        /*0156*/ 	.byte	0x05
	.zero		1


	//   ....[5]....
        /*0158*/ 	.word	0x00000600
        /*015c*/ 	.word	0x000000ff
        /*0160*/ 	.word	0x00000028
        /*0164*/ 	.short	0x0100
        /*0166*/ 	.byte	0x05
	.zero		1


	//   ....[6]....
        /*0168*/ 	.word	0x00000730
        /*016c*/ 	.word	0x000000ff
        /*0170*/ 	.word	0x00000030
        /*0174*/ 	.short	0x0100
        /*0176*/ 	.byte	0x07
	.zero		1


	//   ....[7]....
        /*0178*/ 	.word	0x00000740
        /*017c*/ 	.word	0x000000ff
        /*0180*/ 	.word	0x00000050
        /*0184*/ 	.short	0x0100
        /*0186*/ 	.byte	0x07
	.zero		1


	//   ....[8]....
        /*0188*/ 	.word	0x00000750
        /*018c*/ 	.word	0x000000ff
        /*0190*/ 	.word	0x00000038
        /*0194*/ 	.short	0x0100
        /*0196*/ 	.byte	0x07
	.zero		1


	//   ....[9]....
        /*0198*/ 	.word	0x00000760
        /*019c*/ 	.word	0x000000ff
        /*01a0*/ 	.word	0x00000058
        /*01a4*/ 	.short	0x0100
        /*01a6*/ 	.byte	0x07
	.zero		1


	//   ....[10]....
        /*01a8*/ 	.word	0x00000770
        /*01ac*/ 	.word	0x000000ff
        /*01b0*/ 	.word	0x00000040
        /*01b4*/ 	.short	0x0100
        /*01b6*/ 	.byte	0x07
	.zero		1


	//   ....[11]....
        /*01b8*/ 	.word	0x00000780
        /*01bc*/ 	.word	0x000000ff
        /*01c0*/ 	.word	0x00000060
        /*01c4*/ 	.short	0x0100
        /*01c6*/ 	.byte	0x07
	.zero		1


	//   ....[12]....
        /*01c8*/ 	.word	0x00000790
        /*01cc*/ 	.word	0x000000ff
        /*01d0*/ 	.word	0x00000048
        /*01d4*/ 	.short	0x0100
        /*01d6*/ 	.byte	0x07
	.zero		1


	//   ....[13]....
        /*01d8*/ 	.word	0x000007a0
        /*01dc*/ 	.word	0x000000ff
        /*01e0*/ 	.word	0x00000068
        /*01e4*/ 	.short	0x0100
        /*01e6*/ 	.byte	0x07
	.zero		1


	//   ....[14]....
        /*01e8*/ 	.word	0x00000890
        /*01ec*/ 	.word	0x000000ff
        /*01f0*/ 	.word	0x00000070
        /*01f4*/ 	.short	0x0100
        /*01f6*/ 	.byte	0x05
	.zero		1


	//   ....[15]....
        /*01f8*/ 	.word	0x000008a0
        /*01fc*/ 	.word	0x000000ff
        /*0200*/ 	.word	0x00000078
        /*0204*/ 	.short	0x0100
        /*0206*/ 	.byte	0x05
	.zero		1


	//   ....[16]....
        /*0208*/ 	.word	0x000009e0
        /*020c*/ 	.word	0x000000ff
        /*0210*/ 	.word	0x00000080
        /*0214*/ 	.short	0x0100
        /*0216*/ 	.byte	0x05
	.zero		1


	//   ....[17]....
        /*0218*/ 	.word	0x000009f0
        /*021c*/ 	.word	0x000000ff
        /*0220*/ 	.word	0x00000090
        /*0224*/ 	.short	0x0100
        /*0226*/ 	.byte	0x05
	.zero		1


	//   ....[18]....
        /*0228*/ 	.word	0x00000a00
        /*022c*/ 	.word	0x000000ff
        /*0230*/ 	.word	0x00000088
        /*0234*/ 	.short	0x0100
        /*0236*/ 	.byte	0x05
	.zero		1


	//   ....[19]....
        /*0238*/ 	.word	0x00000a10
        /*023c*/ 	.word	0x000000ff
        /*0240*/ 	.word	0x00000098
        /*0244*/ 	.short	0x0100
        /*0246*/ 	.byte	0x05
	.zero		1


	//   ....[20]....
        /*0248*/ 	.word	0x00000b40
        /*024c*/ 	.word	0x000000ff
        /*0250*/ 	.word	0x000000a0
        /*0254*/ 	.short	0x0100
        /*0256*/ 	.byte	0x07
	.zero		1


	//   ....[21]....
        /*0258*/ 	.word	0x00000b50
        /*025c*/ 	.word	0x000000ff
        /*0260*/ 	.word	0x000000c0
        /*0264*/ 	.short	0x0100
        /*0266*/ 	.byte	0x07
	.zero		1


	//   ....[22]....
        /*0268*/ 	.word	0x00000b60
        /*026c*/ 	.word	0x000000ff
        /*0270*/ 	.word	0x000000a8
        /*0274*/ 	.short	0x0100
        /*0276*/ 	.byte	0x07
	.zero		1


	//   ....[23]....
        /*0278*/ 	.word	0x00000b70
        /*027c*/ 	.word	0x000000ff
        /*0280*/ 	.word	0x000000c8
        /*0284*/ 	.short	0x0100
        /*0286*/ 	.byte	0x07
	.zero		1


	//   ....[24]....
        /*0288*/ 	.word	0x00000b80
        /*028c*/ 	.word	0x000000ff
        /*0290*/ 	.word	0x000000b0
        /*0294*/ 	.short	0x0100
        /*0296*/ 	.byte	0x07
	.zero		1


	//   ....[25]....
        /*0298*/ 	.word	0x00000b90
        /*029c*/ 	.word	0x000000ff
        /*02a0*/ 	.word	0x000000d0
        /*02a4*/ 	.short	0x0100
        /*02a6*/ 	.byte	0x07
	.zero		1


	//   ....[26]....
        /*02a8*/ 	.word	0x00000ba0
        /*02ac*/ 	.word	0x000000ff
        /*02b0*/ 	.word	0x000000b8
        /*02b4*/ 	.short	0x0100
        /*02b6*/ 	.byte	0x07
	.zero		1


	//   ....[27]....
        /*02b8*/ 	.word	0x00000bb0
        /*02bc*/ 	.word	0x000000ff
        /*02c0*/ 	.word	0x000000d8
        /*02c4*/ 	.short	0x0100
        /*02c6*/ 	.byte	0x07
	.zero		1


	//   ....[28]....
        /*02c8*/ 	.word	0x00000ca0
        /*02cc*/ 	.word	0x000000ff
        /*02d0*/ 	.word	0x000000e0
        /*02d4*/ 	.short	0x0100
        /*02d6*/ 	.byte	0x05
	.zero		1


	//   ....[29]....
        /*02d8*/ 	.word	0x00000cb0
        /*02dc*/ 	.word	0x000000ff
        /*02e0*/ 	.word	0x000000f0
        /*02e4*/ 	.short	0x0100
        /*02e6*/ 	.byte	0x05
	.zero		1


	//   ....[30]....
        /*02e8*/ 	.word	0x00000cc0
        /*02ec*/ 	.word	0x000000ff
        /*02f0*/ 	.word	0x000000e8
        /*02f4*/ 	.short	0x0100
        /*02f6*/ 	.byte	0x05
	.zero		1


	//   ....[31]....
        /*02f8*/ 	.word	0x00000cd0
        /*02fc*/ 	.word	0x000000ff
        /*0300*/ 	.word	0x000000f8
        /*0304*/ 	.short	0x0100
        /*0306*/ 	.byte	0x05
	.zero		1


	//   ....[32]....
        /*0308*/ 	.word	0x000015a0
        /*030c*/ 	.word	0x00000002
        /*0310*/ 	.word	0x000000f0
        /*0314*/ 	.short	0x010a
        /*0316*/ 	.byte	0xff
	.zero		1


	//   ....[33]....
        /*0318*/ 	.word	0x000015d0
        /*031c*/ 	.word	0x00000002
        /*0320*/ 	.word	0x000000e0
        /*0324*/ 	.short	0x0101
        /*0326*/ 	.byte	0xff
	.zero		1


	//   ....[34]....
        /*0328*/ 	.word	0x000016a0
        /*032c*/ 	.word	0x000000ff
        /*0330*/ 	.word	0x00000018
        /*0334*/ 	.short	0x010a
        /*0336*/ 	.byte	0x08
	.zero		1


	//   ....[35]....
        /*0338*/ 	.word	0x00001740
        /*033c*/ 	.word	0x000000ff
        /*0340*/ 	.word	0x00000018
        /*0344*/ 	.short	0x010a
        /*0346*/ 	.byte	0x21
	.zero		1


	//   ....[36]....
        /*0348*/ 	.word	0x00001890
        /*034c*/ 	.word	0x000000ff
        /*0350*/ 	.word	0x00000018
        /*0354*/ 	.short	0x010a
        /*0356*/ 	.byte	0x08
	.zero		1


	//   ....[37]....
        /*0358*/ 	.word	0x000019a0
        /*035c*/ 	.word	0x000000ff
        /*0360*/ 	.word	0x00000078
        /*0364*/ 	.short	0x0101
        /*0366*/ 	.byte	0x04
	.zero		1


	//   ....[38]....
        /*0368*/ 	.word	0x000019c0
        /*036c*/ 	.word	0x000000ff
        /*0370*/ 	.word	0x00000018
        /*0374*/ 	.short	0x010a
        /*0376*/ 	.byte	0x08
	.zero		1


	//   ....[39]....
        /*0378*/ 	.word	0x00001a40
        /*037c*/ 	.word	0x000000ff
        /*0380*/ 	.word	0x00000018
        /*0384*/ 	.short	0x010a
        /*0386*/ 	.byte	0x11
	.zero		1


	//   ....[40]....
        /*0388*/ 	.word	0x00001b90
        /*038c*/ 	.word	0x000000ff
        /*0390*/ 	.word	0x00000018
        /*0394*/ 	.short	0x010a
        /*0396*/ 	.byte	0x08
	.zero		1


	//   ....[41]....
        /*0398*/ 	.word	0x00001cd0
        /*039c*/ 	.word	0x00000002
        /*03a0*/ 	.word	0x00000080
        /*03a4*/ 	.short	0x010a
        /*03a6*/ 	.byte	0xff
	.zero		1


	//   ....[42]....
        /*03a8*/ 	.word	0x00001d90
        /*03ac*/ 	.word	0x00000002
        /*03b0*/ 	.word	0x00000000
        /*03b4*/ 	.short	0x0101
        /*03b6*/ 	.byte	0xff
	.zero		1


	//   ....[43]....
        /*03b8*/ 	.word	0x000022f0
        /*03bc*/ 	.word	0x000000ff
        /*03c0*/ 	.word	0x00000000
        /*03c4*/ 	.short	0x010a
        /*03c6*/ 	.byte	0x05
	.zero		1


	//   ....[44]....
        /*03c8*/ 	.word	0x00002380
        /*03cc*/ 	.word	0x000000ff
        /*03d0*/ 	.word	0x00000000
        /*03d4*/ 	.short	0x010a
        /*03d6*/ 	.byte	0x05
	.zero		1


	//   ....[45]....
        /*03d8*/ 	.word	0x00002420
        /*03dc*/ 	.word	0x00000000
        /*03e0*/ 	.word	0x00000000
        /*03e4*/ 	.short	0x010a
        /*03e6*/ 	.byte	0xff
	.zero		1


	//   ....[46]....
        /*03e8*/ 	.word	0x00002540
        /*03ec*/ 	.word	0x00000000
        /*03f0*/ 	.word	0x000000e0
        /*03f4*/ 	.short	0x010a
        /*03f6*/ 	.byte	0xff
	.zero		1


	//   ....[47]....
        /*03f8*/ 	.word	0x000025b0
        /*03fc*/ 	.word	0x00000000
        /*0400*/ 	.word	0x00000000
        /*0404*/ 	.short	0x0101
        /*0406*/ 	.byte	0xff
	.zero		1


	//   ....[48]....
        /*0408*/ 	.word	0x000025d0
        /*040c*/ 	.word	0x000000ff
        /*0410*/ 	.word	0x00000090
        /*0414*/ 	.short	0x010a
        /*0416*/ 	.byte	0x05
	.zero		1


	//   ....[49]....
        /*0418*/ 	.word	0x000026f0
        /*041c*/ 	.word	0x00000000
        /*0420*/ 	.word	0x00000080
        /*0424*/ 	.short	0x010a
        /*0426*/ 	.byte	0xff
	.zero		1


	//   ....[50]....
        /*0428*/ 	.word	0x000027f0
        /*042c*/ 	.word	0x00000000
        /*0430*/ 	.word	0x00000000
        /*0434*/ 	.short	0x0101
        /*0436*/ 	.byte	0xff
	.zero		1


	//   ....[51]....
        /*0438*/ 	.word	0x00002880
        /*043c*/ 	.word	0x000000ff
        /*0440*/ 	.word	0x00000090
        /*0444*/ 	.short	0x0106
        /*0446*/ 	.byte	0x05
	.zero		1


	//   ....[52]....
        /*0448*/ 	.word	0x000028a0
        /*044c*/ 	.word	0x000000ff
        /*0450*/ 	.word	0x00000090
        /*0454*/ 	.short	0x010a
        /*0456*/ 	.byte	0x05
	.zero		1


	//   ....[53]....
        /*0458*/ 	.word	0x00002930
        /*045c*/ 	.word	0x000000ff
        /*0460*/ 	.word	0x00000090
        /*0464*/ 	.short	0x0106
        /*0466*/ 	.byte	0x04
	.zero		1


	//   ....[54]....
        /*0468*/ 	.word	0x00002970
        /*046c*/ 	.word	0x00000000
        /*0470*/ 	.word	0x00000090
        /*0474*/ 	.short	0x010a
        /*0476*/ 	.byte	0xff
	.zero		1


	//   ....[55]....
        /*0478*/ 	.word	0x00002e50
        /*047c*/ 	.word	0x00000000
        /*0480*/ 	.word	0x00000080
        /*0484*/ 	.short	0x010a
        /*0486*/ 	.byte	0xff
	.zero		1


	//   ....[56]....
        /*0488*/ 	.word	0x00002f50
        /*048c*/ 	.word	0x00000003
        /*0490*/ 	.word	0x00000000
        /*0494*/ 	.short	0x0101
        /*0496*/ 	.byte	0xff
	.zero		1


	//   ....[57]....
        /*0498*/ 	.word	0x00002f60
        /*049c*/ 	.word	0x000000ff
        /*04a0*/ 	.word	0x00000000
        /*04a4*/ 	.short	0x010a
        /*04a6*/ 	.byte	0x04
	.zero		1


	//   ....[58]....
        /*04a8*/ 	.word	0x00002f80
        /*04ac*/ 	.word	0x000000ff
        /*04b0*/ 	.word	0x000000c0
        /*04b4*/ 	.short	0x010a
        /*04b6*/ 	.byte	0x09
	.zero		1


	//   ....[59]....
        /*04b8*/ 	.word	0x000030c0
        /*04bc*/ 	.word	0x000000ff
        /*04c0*/ 	.word	0x00000000
        /*04c4*/ 	.short	0x010a
        /*04c6*/ 	.byte	0x07
	.zero		1


	//   ....[60]....
        /*04c8*/ 	.word	0x000031f0
        /*04cc*/ 	.word	0x000000ff
        /*04d0*/ 	.word	0x00000000
        /*04d4*/ 	.short	0x010a
        /*04d6*/ 	.byte	0x04
	.zero		1


	//   ....[61]....
        /*04d8*/ 	.word	0x000033a0
        /*04dc*/ 	.word	0x000000ff
        /*04e0*/ 	.word	0x00000000
        /*04e4*/ 	.short	0x010a
        /*04e6*/ 	.byte	0x05
	.zero		1


	//   ....[62]....
        /*04e8*/ 	.word	0x00003430
        /*04ec*/ 	.word	0x000000ff
        /*04f0*/ 	.word	0x00000000
        /*04f4*/ 	.short	0x010a
        /*04f6*/ 	.byte	0x05
	.zero		1


	//   ....[63]....
        /*04f8*/ 	.word	0x000034c0
        /*04fc*/ 	.word	0x000000ff
        /*0500*/ 	.word	0x00000000
        /*0504*/ 	.short	0x010a
        /*0506*/ 	.byte	0x05
	.zero		1


	//   ....[64]....
        /*0508*/ 	.word	0x00003550
        /*050c*/ 	.word	0x000000ff
        /*0510*/ 	.word	0x00000000
        /*0514*/ 	.short	0x010a
        /*0516*/ 	.byte	0x07
	.zero		1


	//   ....[65]....
        /*0518*/ 	.word	0x000039d0
        /*051c*/ 	.word	0x00000000
        /*0520*/ 	.word	0x00000080
        /*0524*/ 	.short	0x010a
        /*0526*/ 	.byte	0xff
	.zero		1


	//   ....[66]....
        /*0528*/ 	.word	0x00003a90
        /*052c*/ 	.word	0x00000000
        /*0530*/ 	.word	0x00000000
        /*0534*/ 	.short	0x0101
        /*0536*/ 	.byte	0xff
	.zero		1


	//   ....[67]....
        /*0538*/ 	.word	0x00003db0
        /*053c*/ 	.word	0x000000ff
        /*0540*/ 	.word	0x00000078
        /*0544*/ 	.short	0x010a
        /*0546*/ 	.byte	0x07
	.zero		1


	//   ....[68]....
        /*0548*/ 	.word	0x00003fa0
        /*054c*/ 	.word	0x000000ff
        /*0550*/ 	.word	0x00000050
        /*0554*/ 	.short	0x010a
        /*0556*/ 	.byte	0x07
	.zero		1


	//   ....[69]....
        /*0558*/ 	.word	0x00004110
        /*055c*/ 	.word	0x000000ff
        /*0560*/ 	.word	0x00000030
        /*0564*/ 	.short	0x010b
        /*0566*/ 	.byte	0x07
	.zero		1


	//   ....[70]....
        /*0568*/ 	.word	0x00004120
        /*056c*/ 	.word	0x000000ff
        /*0570*/ 	.word	0x00000000
        /*0574*/ 	.short	0x0101
        /*0576*/ 	.byte	0x08
	.zero		1


	//   ....[71]....
        /*0578*/ 	.word	0x00004130
        /*057c*/ 	.word	0x000000ff
        /*0580*/ 	.word	0x00000058
        /*0584*/ 	.short	0x010a
        /*0586*/ 	.byte	0x07
	.zero		1


	//   ....[72]....
        /*0588*/ 	.word	0x00004280
        /*058c*/ 	.word	0x000000ff
        /*0590*/ 	.word	0x00000038
        /*0594*/ 	.short	0x010b
        /*0596*/ 	.byte	0x07
	.zero		1


	//   ....[73]....
        /*0598*/ 	.word	0x00004290
        /*059c*/ 	.word	0x000000ff
        /*05a0*/ 	.word	0x00000000
        /*05a4*/ 	.short	0x0101
        /*05a6*/ 	.byte	0x08
	.zero		1


	//   ....[74]....
        /*05a8*/ 	.word	0x000042a0
        /*05ac*/ 	.word	0x000000ff
        /*05b0*/ 	.word	0x00000060
        /*05b4*/ 	.short	0x010a
        /*05b6*/ 	.byte	0x07
	.zero		1


	//   ....[75]....
        /*05b8*/ 	.word	0x00004420
        /*05bc*/ 	.word	0x000000ff
        /*05c0*/ 	.word	0x00000040
        /*05c4*/ 	.short	0x010b
        /*05c6*/ 	.byte	0x07
	.zero		1


	//   ....[76]....
        /*05c8*/ 	.word	0x00004460
        /*05cc*/ 	.word	0x000000ff
        /*05d0*/ 	.word	0x00000000
        /*05d4*/ 	.short	0x0101
        /*05d6*/ 	.byte	0x08
	.zero		1


	//   ....[77]....
        /*05d8*/ 	.word	0x000044a0
        /*05dc*/ 	.word	0x000000ff
        /*05e0*/ 	.word	0x00000068
        /*05e4*/ 	.short	0x010a
        /*05e6*/ 	.byte	0x07
	.zero		1


	//   ....[78]....
        /*05e8*/ 	.word	0x000046e0
        /*05ec*/ 	.word	0x000000ff
        /*05f0*/ 	.word	0x00000048
        /*05f4*/ 	.short	0x010b
        /*05f6*/ 	.byte	0x07
	.zero		1


	//   ....[79]....
        /*05f8*/ 	.word	0x00004700
        /*05fc*/ 	.word	0x000000ff
        /*0600*/ 	.word	0x00000000
        /*0604*/ 	.short	0x0101
        /*0606*/ 	.byte	0x0d
	.zero		1


	//   ....[80]....
        /*0608*/ 	.word	0x00004730
        /*060c*/ 	.word	0x000000ff
        /*0610*/ 	.word	0x00000050
        /*0614*/ 	.short	0x010a
        /*0616*/ 	.byte	0x07
	.zero		1


	//   ....[81]....
        /*0618*/ 	.word	0x00004750
        /*061c*/ 	.word	0x000000ff
        /*0620*/ 	.word	0x00000058
        /*0624*/ 	.short	0x010a
        /*0626*/ 	.byte	0x07
	.zero		1


	//   ....[82]....
        /*0628*/ 	.word	0x00004770
        /*062c*/ 	.word	0x000000ff
        /*0630*/ 	.word	0x00000060
        /*0634*/ 	.short	0x010a
        /*0636*/ 	.byte	0x07
	.zero		1


	//   ....[83]....
        /*0638*/ 	.word	0x000047b0
        /*063c*/ 	.word	0x00000000
        /*0640*/ 	.word	0x00000068
        /*0644*/ 	.short	0x010a
        /*0646*/ 	.byte	0xff
	.zero		1


	//   ....[84]....
        /*0648*/ 	.word	0x00004af0
        /*064c*/ 	.word	0x00000000
        /*0650*/ 	.word	0x00000080
        /*0654*/ 	.short	0x010a
        /*0656*/ 	.byte	0xff
	.zero		1


	//   ....[85]....
        /*0658*/ 	.word	0x00004c00
        /*065c*/ 	.word	0x00000000
        /*0660*/ 	.word	0x00000000
        /*0664*/ 	.short	0x0101
        /*0666*/ 	.byte	0xff
	.zero		1


	//   ....[86]....
        /*0668*/ 	.word	0x00005620
        /*066c*/ 	.word	0x00000002
        /*0670*/ 	.word	0x00000030
        /*0674*/ 	.short	0x010a
        /*0676*/ 	.byte	0xff
	.zero		1


	//   ....[87]....
        /*0678*/ 	.word	0x00005660
        /*067c*/ 	.word	0x00000071
        /*0680*/ 	.word	0x000000a0
        /*0684*/ 	.short	0x010a
        /*0686*/ 	.byte	0xff
	.zero		1


	//   ....[88]....
        /*0688*/ 	.word	0x000057a0
        /*068c*/ 	.word	0x00000002
        /*0690*/ 	.word	0x00000030
        /*0694*/ 	.short	0x010a
        /*0696*/ 	.byte	0xff
	.zero		1


	//   ....[89]....
        /*0698*/ 	.word	0x000058c0
        /*069c*/ 	.word	0x00000000
        /*06a0*/ 	.word	0x00000000
        /*06a4*/ 	.short	0x0101
        /*06a6*/ 	.byte	0xff
	.zero		1


	//   ....[90]....
        /*06a8*/ 	.word	0x00005940
        /*06ac*/ 	.word	0x00000071
        /*06b0*/ 	.word	0x000000a0
        /*06b4*/ 	.short	0x010a
        /*06b6*/ 	.byte	0xff
	.zero		1


	//   ....[91]....
        /*06b8*/ 	.word	0x00006490
        /*06bc*/ 	.word	0x00000000
        /*06c0*/ 	.word	0x00000030
        /*06c4*/ 	.short	0x010a
        /*06c6*/ 	.byte	0xff
	.zero		1


	//   ....[92]....
        /*06c8*/ 	.word	0x00006550
        /*06cc*/ 	.word	0x00000000
        /*06d0*/ 	.word	0x00000030
        /*06d4*/ 	.short	0x010a
        /*06d6*/ 	.byte	0xff
	.zero		1


	//   ....[93]....
        /*06d8*/ 	.word	0x00006680
        /*06dc*/ 	.word	0x00000000
        /*06e0*/ 	.word	0x00000000
        /*06e4*/ 	.short	0x0101
        /*06e6*/ 	.byte	0xff
	.zero		1


	//   ....[94]....
        /*06e8*/ 	.word	0x000071f0
        /*06ec*/ 	.word	0x00000000
        /*06f0*/ 	.word	0x00000030
        /*06f4*/ 	.short	0x010a
        /*06f6*/ 	.byte	0xff
	.zero		1


	//   ....[95]....
        /*06f8*/ 	.word	0x000072b0
        /*06fc*/ 	.word	0x00000000
        /*0700*/ 	.word	0x00000030
        /*0704*/ 	.short	0x010a
        /*0706*/ 	.byte	0xff
	.zero		1


	//   ....[96]....
        /*0708*/ 	.word	0x000073e0
        /*070c*/ 	.word	0x00000000
        /*0710*/ 	.word	0x00000000
        /*0714*/ 	.short	0x0101
        /*0716*/ 	.byte	0xff
	.zero		1


	//   ....[97]....
        /*0718*/ 	.word	0x00007f80
        /*071c*/ 	.word	0x00000000
        /*0720*/ 	.word	0x00000030
        /*0724*/ 	.short	0x010a
        /*0726*/ 	.byte	0xff
	.zero		1


	//   ....[98]....
        /*0728*/ 	.word	0x00008040
        /*072c*/ 	.word	0x00000000
        /*0730*/ 	.word	0x00000030
        /*0734*/ 	.short	0x010a
        /*0736*/ 	.byte	0xff
	.zero		1


	//   ....[99]....
        /*0738*/ 	.word	0x00008170
        /*073c*/ 	.word	0x00000000
        /*0740*/ 	.word	0x00000000
        /*0744*/ 	.short	0x0101
        /*0746*/ 	.byte	0xff
	.zero		1


	//   ....[100]....
        /*0748*/ 	.word	0x000085b0
        /*074c*/ 	.word	0x000000ff
        /*0750*/ 	.word	0x00000000
        /*0754*/ 	.short	0x0101
        /*0756*/ 	.byte	0x05
	.zero		1


	//   ....[101]....
        /*0758*/ 	.word	0x00008df0
        /*075c*/ 	.word	0x00000002
        /*0760*/ 	.word	0x000000f0
        /*0764*/ 	.short	0x010a
        /*0766*/ 	.byte	0xff
	.zero		1


	//   ....[102]....
        /*0768*/ 	.word	0x00008e50
        /*076c*/ 	.word	0x00000002
        /*0770*/ 	.word	0x00000018
        /*0774*/ 	.short	0x010a
        /*0776*/ 	.byte	0xff
	.zero		1


	//   ....[103]....
        /*0778*/ 	.word	0x00008eb0
        /*077c*/ 	.word	0x00000002
        /*0780*/ 	.word	0x00000018
        /*0784*/ 	.short	0x010a
        /*0786*/ 	.byte	0xff
	.zero		1


	//   ....[104]....
        /*0788*/ 	.word	0x00008f00
        /*078c*/ 	.word	0x00000002
        /*0790*/ 	.word	0x00000080
        /*0794*/ 	.short	0x010a
        /*0796*/ 	.byte	0xff
	.zero		1


	//   ....[105]....
        /*0798*/ 	.word	0x00008f60
        /*079c*/ 	.word	0x00000000
        /*07a0*/ 	.word	0x00000000
        /*07a4*/ 	.short	0x010a
        /*07a6*/ 	.byte	0xff
	.zero		1


	//   ....[106]....
        /*07a8*/ 	.word	0x00008fc0
        /*07ac*/ 	.word	0x00000000
        /*07b0*/ 	.word	0x00000000
        /*07b4*/ 	.short	0x010a
        /*07b6*/ 	.byte	0xff
	.zero		1


	//   ....[107]....
        /*07b8*/ 	.word	0x00009010
        /*07bc*/ 	.word	0x00000000
        /*07c0*/ 	.word	0x000000e0
        /*07c4*/ 	.short	0x010a
        /*07c6*/ 	.byte	0xff
	.zero		1


	//   ....[108]....
        /*07c8*/ 	.word	0x00009070
        /*07cc*/ 	.word	0x00000000
        /*07d0*/ 	.word	0x00000090
        /*07d4*/ 	.short	0x010a
        /*07d6*/ 	.byte	0xff
	.zero		1


	//   ....[109]....
        /*07d8*/ 	.word	0x000090c0
        /*07dc*/ 	.word	0x00000000
        /*07e0*/ 	.word	0x00000080
        /*07e4*/ 	.short	0x010a
        /*07e6*/ 	.byte	0xff
	.zero		1


	//   ....[110]....
        /*07e8*/ 	.word	0x00009120
        /*07ec*/ 	.word	0x00000000
        /*07f0*/ 	.word	0x00000090
        /*07f4*/ 	.short	0x010a
        /*07f6*/ 	.byte	0xff
	.zero		1


	//   ....[111]....
        /*07f8*/ 	.word	0x00009170
        /*07fc*/ 	.word	0x00000000
        /*0800*/ 	.word	0x00000080
        /*0804*/ 	.short	0x010a
        /*0806*/ 	.byte	0xff
	.zero		1


	//   ....[112]....
        /*0808*/ 	.word	0x000091d0
        /*080c*/ 	.word	0x00000002
        /*0810*/ 	.word	0x000000c0
        /*0814*/ 	.short	0x010a
        /*0816*/ 	.byte	0xff
	.zero		1


	//   ....[113]....
        /*0818*/ 	.word	0x00009230
        /*081c*/ 	.word	0x00000000
        /*0820*/ 	.word	0x00000000
        /*0824*/ 	.short	0x010a
        /*0826*/ 	.byte	0xff
	.zero		1


	//   ....[114]....
        /*0828*/ 	.word	0x00009290
        /*082c*/ 	.word	0x00000000
        /*0830*/ 	.word	0x00000000
        /*0834*/ 	.short	0x010a
        /*0836*/ 	.byte	0xff
	.zero		1


	//   ....[115]....
        /*0838*/ 	.word	0x000092f0
        /*083c*/ 	.word	0x00000000
        /*0840*/ 	.word	0x00000000
        /*0844*/ 	.short	0x010a
        /*0846*/ 	.byte	0xff
	.zero		1


	//   ....[116]....
        /*0848*/ 	.word	0x00009350
        /*084c*/ 	.word	0x00000000
        /*0850*/ 	.word	0x00000000
        /*0854*/ 	.short	0x010a
        /*0856*/ 	.byte	0xff
	.zero		1


	//   ....[117]....
        /*0858*/ 	.word	0x000093b0
        /*085c*/ 	.word	0x00000000
        /*0860*/ 	.word	0x00000000
        /*0864*/ 	.short	0x010a
        /*0866*/ 	.byte	0xff
	.zero		1


	//   ....[118]....
        /*0868*/ 	.word	0x00009400
        /*086c*/ 	.word	0x00000000
        /*0870*/ 	.word	0x00000080
        /*0874*/ 	.short	0x010a
        /*0876*/ 	.byte	0xff
	.zero		1


	//   ....[119]....
        /*0878*/ 	.word	0x00009460
        /*087c*/ 	.word	0x00000000
        /*0880*/ 	.word	0x00000078
        /*0884*/ 	.short	0x010a
        /*0886*/ 	.byte	0xff
	.zero		1


	//   ....[120]....
        /*0888*/ 	.word	0x000094c0
        /*088c*/ 	.word	0x00000000
        /*0890*/ 	.word	0x00000050
        /*0894*/ 	.short	0x010a
        /*0896*/ 	.byte	0xff
	.zero		1


	//   ....[121]....
        /*0898*/ 	.word	0x00009520
        /*089c*/ 	.word	0x00000000
        /*08a0*/ 	.word	0x00000058
        /*08a4*/ 	.short	0x010a
        /*08a6*/ 	.byte	0xff
	.zero		1


	//   ....[122]....
        /*08a8*/ 	.word	0x00009580
        /*08ac*/ 	.word	0x00000000
        /*08b0*/ 	.word	0x00000060
        /*08b4*/ 	.short	0x010a
        /*08b6*/ 	.byte	0xff
	.zero		1


	//   ....[123]....
        /*08b8*/ 	.word	0x000095e0
        /*08bc*/ 	.word	0x00000000
        /*08c0*/ 	.word	0x00000068
        /*08c4*/ 	.short	0x010a
        /*08c6*/ 	.byte	0xff
	.zero		1


	//   ....[124]....
        /*08c8*/ 	.word	0x00009640
        /*08cc*/ 	.word	0x00000000
        /*08d0*/ 	.word	0x00000050
        /*08d4*/ 	.short	0x010a
        /*08d6*/ 	.byte	0xff
	.zero		1


	//   ....[125]....
        /*08d8*/ 	.word	0x000096a0
        /*08dc*/ 	.word	0x00000000
        /*08e0*/ 	.word	0x00000058
        /*08e4*/ 	.short	0x010a
        /*08e6*/ 	.byte	0xff
	.zero		1


	//   ....[126]....
        /*08e8*/ 	.word	0x00009700
        /*08ec*/ 	.word	0x00000000
        /*08f0*/ 	.word	0x00000060
        /*08f4*/ 	.short	0x010a
        /*08f6*/ 	.byte	0xff
	.zero		1


	//   ....[127]....
        /*08f8*/ 	.word	0x00009750
        /*08fc*/ 	.word	0x00000000
        /*0900*/ 	.word	0x00000080
        /*0904*/ 	.short	0x010a
        /*0906*/ 	.byte	0xff
	.zero		1


	//   ....[128]....
        /*0908*/ 	.word	0x000097a0
        /*090c*/ 	.word	0x00000002
        /*0910*/ 	.word	0x00000030
        /*0914*/ 	.short	0x010a
        /*0916*/ 	.byte	0xff
	.zero		1


	//   ....[129]....
        /*0918*/ 	.word	0x000097f0
        /*091c*/ 	.word	0x00000071
        /*0920*/ 	.word	0x000000a0
        /*0924*/ 	.short	0x010a
        /*0926*/ 	.byte	0xff
	.zero		1


	//   ....[130]....
        /*0928*/ 	.word	0x00009840
        /*092c*/ 	.word	0x00000000
        /*0930*/ 	.word	0x00000030
        /*0934*/ 	.short	0x010a
        /*0936*/ 	.byte	0xff
	.zero		1


	//   ....[131]....
        /*0938*/ 	.word	0x00009890
        /*093c*/ 	.word	0x00000000
        /*0940*/ 	.word	0x00000030
        /*0944*/ 	.short	0x010a
        /*0946*/ 	.byte	0xff
	.zero		1


	//   ....[132]....
        /*0948*/ 	.word	0x000098e0
        /*094c*/ 	.word	0x00000000
        /*0950*/ 	.word	0x00000030
        /*0954*/ 	.short	0x010a
        /*0956*/ 	.byte	0xff
	.zero		1


	//----- nvinfo : EIATTR_NUM_MBARRIERS
	.align		4
.L_48:
        /*0958*/ 	.byte	0x03, 0x38
        /*095a*/ 	.short	0x0020


	//----- nvinfo : EIATTR_EXIT_INSTR_OFFSETS
	.align		4
        /*095c*/ 	.byte	0x04, 0x1c
        /*095e*/ 	.short	(.L_50 - .L_49)


	//   ....[0]....
.L_49:
        /*0960*/ 	.word	0x00002450


	//   ....[1]....
        /*0964*/ 	.word	0x00002940


	//   ....[2]....
        /*0968*/ 	.word	0x000029a0


	//   ....[3]....
        /*096c*/ 	.word	0x000037b0


	//   ....[4]....
        /*0970*/ 	.word	0x000047e0


	//   ....[5]....
        /*0974*/ 	.word	0x00004820


	//   ....[6]....
        /*0978*/ 	.word	0x00008de0


	//----- nvinfo : EIATTR_MAX_THREADS
	.align		4
.L_50:
        /*097c*/ 	.byte	0x04, 0x05
        /*097e*/ 	.short	(.L_52 - .L_51)
.L_51:
        /*0980*/ 	.word	0x00000100
        /*0984*/ 	.word	0x00000001
        /*0988*/ 	.word	0x00000001


	//----- nvinfo : EIATTR_CRS_STACK_SIZE
	.align		4
.L_52:
        /*098c*/ 	.byte	0x04, 0x1e
        /*098e*/ 	.short	(.L_54 - .L_53)
.L_53:
        /*0990*/ 	.word	0x00000000


	//----- nvinfo : EIATTR_CBANK_PARAM_SIZE
	.align		4
.L_54:
        /*0994*/ 	.byte	0x03, 0x19
        /*0996*/ 	.short	0x0800


	//----- nvinfo : EIATTR_PARAM_CBANK
	.align		4
        /*0998*/ 	.byte	0x04, 0x0a
        /*099a*/ 	.short	(.L_56 - .L_55)
	.align		4
.L_55:
        /*099c*/ 	.word	index@(.nv.constant0._ZN7cutlass13device_kernelINS_4gemm6kernel13GemmUniversalIN4cute5tupleIJiiiiEEENS1_10collective13CollectiveMmaINS1_35MainloopSm100TmaUmmaWarpSpecializedILi3ELi2ELi4ENS5_IJNS4_1CILi1EEESB_SB_EEEEENS5_IJNSA_ILi64EEENSA_ILi256EEENSA_ILi32EEEEEENS_12float_e5m2_tENS5_IJlSB_lEEESI_SJ_NS4_8TiledMMAINS4_8MMA_AtomIJNS4_10MMA_TraitsINS4_19SM100_MMA_F8F6F4_SSEJSI_SI_fSE_SF_NS4_17integral_constantINS4_4UMMA5MajorELSQ_0EEESR_NSO_INSP_7ScaleInELSS_0EEEST_EEEEEENS4_6LayoutISC_NS5_IJNSA_ILi0EEESX_SX_EEEEENS5_IJNS4_10UnderscoreES10_S10_EEEEENS4_13SM90_TMA_LOADENS4_14ComposedLayoutINS4_7SwizzleILi1ELi4ELi3EEENS4_18smem_ptr_flag_bitsILi8EEENSW_INS5_IJNSA_ILi8EEESG_EEENS5_IJSG_SB_EEEEEEEvNS4_8identityES13_S1D_vS1E_EENS_8epilogue10collective18CollectiveEpilogueINS1G_23Sm100TmaWarpSpecializedILi4ELi2ELi32ELb0ELb0EEEJSH_NS5_IJNSW_ISE_SB_EES1L_EEESI_SJ_SI_SJ_NS1G_6fusion15FusionCallbacksIS1K_NS1N_17LinearCombinationISI_fSI_fLNS_15FloatRoundStyleE2EEESH_S1M_JEEENS4_5SM1004TMEM4LOAD26SM100_TMEM_LOAD_16dp32b32xES13_NS14_INS15_ILi2ELi4ELi3EEES18_NSW_INS5_IJS19_SE_EEENS5_IJSE_SB_EEEEEEENS4_39AutoVectorizingCopyWithAssumedAlignmentILi128EEENS4_14SM90_TMA_STOREES21_S23_S23_EEEvvEEEEvNT_6ParamsE)
        /*09a0*/ 	.short	0x0380
        /*09a2*/ 	.short	0x0800


	//----- nvinfo : EIATTR_SW_WAR
	.align		4
.L_56:
        /*09a4*/ 	.byte	0x04, 0x36
        /*09a6*/ 	.short	(.L_58 - .L_57)
.L_57:
        /*09a8*/ 	.word	0x00000008
.L_58:


//--------------------- .nv.callgraph             --------------------------
	.section	.nv.callgraph,"",@"SHT_CUDA_CALLGRAPH"
	.align	4
	.sectionentsize	8
	.align		4
        /*0000*/ 	.word	0x00000000
	.align		4
        /*0004*/ 	.word	0xffffffff
	.align		4
        /*0008*/ 	.word	index@(_ZN7cutlass13device_kernelINS_4gemm6kernel13GemmUniversalIN4cute5tupleIJiiiiEEENS1_10collective13CollectiveMmaINS1_35MainloopSm100TmaUmmaWarpSpecializedILi3ELi2ELi4ENS5_IJNS4_1CILi1EEESB_SB_EEEEENS5_IJNSA_ILi64EEENSA_ILi256EEENSA_ILi32EEEEEENS_12float_e5m2_tENS5_IJlSB_lEEESI_SJ_NS4_8TiledMMAINS4_8MMA_AtomIJNS4_10MMA_TraitsINS4_19SM100_MMA_F8F6F4_SSEJSI_SI_fSE_SF_NS4_17integral_constantINS4_4UMMA5MajorELSQ_0EEESR_NSO_INSP_7ScaleInELSS_0EEEST_EEEEEENS4_6LayoutISC_NS5_IJNSA_ILi0EEESX_SX_EEEEENS5_IJNS4_10UnderscoreES10_S10_EEEEENS4_13SM90_TMA_LOADENS4_14ComposedLayoutINS4_7SwizzleILi1ELi4ELi3EEENS4_18smem_ptr_flag_bitsILi8EEENSW_INS5_IJNSA_ILi8EEESG_EEENS5_IJSG_SB_EEEEEEEvNS4_8identityES13_S1D_vS1E_EENS_8epilogue10collective18CollectiveEpilogueINS1G_23Sm100TmaWarpSpecializedILi4ELi2ELi32ELb0ELb0EEEJSH_NS5_IJNSW_ISE_SB_EES1L_EEESI_SJ_SI_SJ_NS1G_6fusion15FusionCallbacksIS1K_NS1N_17LinearCombinationISI_fSI_fLNS_15FloatRoundStyleE2EEESH_S1M_JEEENS4_5SM1004TMEM4LOAD26SM100_TMEM_LOAD_16dp32b32xES13_NS14_INS15_ILi2ELi4ELi3EEES18_NSW_INS5_IJS19_SE_EEENS5_IJSE_SB_EEEEEEENS4_39AutoVectorizingCopyWithAssumedAlignmentILi128EEENS4_14SM90_TMA_STOREES21_S23_S23_EEEvvEEEEvNT_6ParamsE)
	.align		4
        /*000c*/ 	.word	index@(__assertfail)
	.align		4
        /*0010*/ 	.word	0x00000000
	.align		4
        /*0014*/ 	.word	0xfffffffe
	.align		4
        /*0018*/ 	.word	0x00000000
	.align		4
        /*001c*/ 	.word	0xfffffffd
	.align		4
        /*0020*/ 	.word	0x00000000
	.align		4
        /*0024*/ 	.word	0xfffffffc


//--------------------- .nv.constant4             --------------------------
	.section	.nv.constant4,"a",@progbits
	.align	8
	.align		8
.nv.constant4:
        /*0000*/ 	.dword	__assertfail
	.align		8
        /*0008*/ 	.dword	__unnamed_1
	.align		8
        /*0010*/ 	.dword	__unnamed_2
	.align		8
        /*0018*/ 	.dword	__unnamed_3
	.align		8
        /*0020*/ 	.dword	_ZN40_INTERNAL_63fa3dbb_4_k_cu_1e5af02a_300134cuda3std3__45__cpo5beginE
	.align		8
        /*0028*/ 	.dword	_ZN40_INTERNAL_63fa3dbb_4_k_cu_1e5af02a_300134cuda3std3__45__cpo3endE
	.align		8
        /*0030*/ 	.dword	_ZN40_INTERNAL_63fa3dbb_4_k_cu_1e5af02a_300134cuda3std3__45__cpo6cbeginE
	.align		8
        /*0038*/ 	.dword	_ZN40_INTERNAL_63fa3dbb_4_k_cu_1e5af02a_300134cuda3std3__45__cpo4cendE
	.align		8
        /*0040*/ 	.dword	_ZN40_INTERNAL_63fa3dbb_4_k_cu_1e5af02a_300134cuda3std3__442_GLOBAL__N__63fa3dbb_4_k_cu_1e5af02a_300136ignoreE
	.align		8
        /*0048*/ 	.dword	_ZN40_INTERNAL_63fa3dbb_4_k_cu_1e5af02a_300134cuda3std3__419piecewise_constructE
	.align		8
        /*0050*/ 	.dword	_ZN40_INTERNAL_63fa3dbb_4_k_cu_1e5af02a_300134cuda3std3__48in_placeE
	.align		8
        /*0058*/ 	.dword	_ZN40_INTERNAL_63fa3dbb_4_k_cu_1e5af02a_300134cuda3std6ranges3__45__cpo4swapE
	.align		8
        /*0060*/ 	.dword	_ZN40_INTERNAL_63fa3dbb_4_k_cu_1e5af02a_300134cuda3std6ranges3__45__cpo9iter_moveE
	.align		8
        /*0068*/ 	.dword	_ZN40_INTERNAL_63fa3dbb_4_k_cu_1e5af02a_300134cute7productE
	.align		8
        /*0070*/ 	.dword	_ZN40_INTERNAL_63fa3dbb_4_k_cu_1e5af02a_300134cute1_E
	.align		8
        /*0078*/ 	.dword	$str$25
	.align		8
        /*0080*/ 	.dword	$str$26
	.align		8
        /*0088*/ 	.dword	$str$27
	.align		8
        /*0090*/ 	.dword	$str$28


//--------------------- .text._ZN7cutlass13device_kernelINS_4gemm6kernel13GemmUniversalIN4cute5tupleIJiiiiEEENS1_10collective13CollectiveMmaINS1_35MainloopSm100TmaUmmaWarpSpecializedILi3ELi2ELi4ENS5_IJNS4_1CILi1EEESB_SB_EEEEENS5_IJNSA_ILi64EEENSA_ILi256EEENSA_ILi32EEEEEENS_12float_e5m2_tENS5_IJlSB_lEEESI_SJ_NS4_8TiledMMAINS4_8MMA_AtomIJNS4_10MMA_TraitsINS4_19SM100_MMA_F8F6F4_SSEJSI_SI_fSE_SF_NS4_17integral_constantINS4_4UMMA5MajorELSQ_0EEESR_NSO_INSP_7ScaleInELSS_0EEEST_EEEEEENS4_6LayoutISC_NS5_IJNSA_ILi0EEESX_SX_EEEEENS5_IJNS4_10UnderscoreES10_S10_EEEEENS4_13SM90_TMA_LOADENS4_14ComposedLayoutINS4_7SwizzleILi1ELi4ELi3EEENS4_18smem_ptr_flag_bitsILi8EEENSW_INS5_IJNSA_ILi8EEESG_EEENS5_IJSG_SB_EEEEEEEvNS4_8identityES13_S1D_vS1E_EENS_8epilogue10collective18CollectiveEpilogueINS1G_23Sm100TmaWarpSpecializedILi4ELi2ELi32ELb0ELb0EEEJSH_NS5_IJNSW_ISE_SB_EES1L_EEESI_SJ_SI_SJ_NS1G_6fusion15FusionCallbacksIS1K_NS1N_17LinearCombinationISI_fSI_fLNS_15FloatRoundStyleE2EEESH_S1M_JEEENS4_5SM1004TMEM4LOAD26SM100_TMEM_LOAD_16dp32b32xES13_NS14_INS15_ILi2ELi4ELi3EEES18_NSW_INS5_IJS19_SE_EEENS5_IJSE_SB_EEEEEEENS4_39AutoVectorizingCopyWithAssumedAlignmentILi128EEENS4_14SM90_TMA_STOREES21_S23_S23_EEEvvEEEEvNT_6ParamsE --------------------------
	.section	.text._ZN7cutlass13device_kernelINS_4gemm6kernel13GemmUniversalIN4cute5tupleIJiiiiEEENS1_10collective13CollectiveMmaINS1_35MainloopSm100TmaUmmaWarpSpecializedILi3ELi2ELi4ENS5_IJNS4_1CILi1EEESB_SB_EEEEENS5_IJNSA_ILi64EEENSA_ILi256EEENSA_ILi32EEEEEENS_12float_e5m2_tENS5_IJlSB_lEEESI_SJ_NS4_8TiledMMAINS4_8MMA_AtomIJNS4_10MMA_TraitsINS4_19SM100_MMA_F8F6F4_SSEJSI_SI_fSE_SF_NS4_17integral_constantINS4_4UMMA5MajorELSQ_0EEESR_NSO_INSP_7ScaleInELSS_0EEEST_EEEEEENS4_6LayoutISC_NS5_IJNSA_ILi0EEESX_SX_EEEEENS5_IJNS4_10UnderscoreES10_S10_EEEEENS4_13SM90_TMA_LOADENS4_14ComposedLayoutINS4_7SwizzleILi1ELi4ELi3EEENS4_18smem_ptr_flag_bitsILi8EEENSW_INS5_IJNSA_ILi8EEESG_EEENS5_IJSG_SB_EEEEEEEvNS4_8identityES13_S1D_vS1E_EENS_8epilogue10collective18CollectiveEpilogueINS1G_23Sm100TmaWarpSpecializedILi4ELi2ELi32ELb0ELb0EEEJSH_NS5_IJNSW_ISE_SB_EES1L_EEESI_SJ_SI_SJ_NS1G_6fusion15FusionCallbacksIS1K_NS1N_17LinearCombinationISI_fSI_fLNS_15FloatRoundStyleE2EEESH_S1M_JEEENS4_5SM1004TMEM4LOAD26SM100_TMEM_LOAD_16dp32b32xES13_NS14_INS15_ILi2ELi4ELi3EEES18_NSW_INS5_IJS19_SE_EEENS5_IJSE_SB_EEEEEEENS4_39AutoVectorizingCopyWithAssumedAlignmentILi128EEENS4_14SM90_TMA_STOREES21_S23_S23_EEEvvEEEEvNT_6ParamsE,"ax",@progbits
	.align	128
.text._ZN7cutlass13device_kernelINS_4gemm6kernel13GemmUniversalIN4cute5tupleIJiiiiEEENS1_10collective13CollectiveMmaINS1_35MainloopSm100TmaUmmaWarpSpecializedILi3ELi2ELi4ENS5_IJNS4_1CILi1EEESB_SB_EEEEENS5_IJNSA_ILi64EEENSA_ILi256EEENSA_ILi32EEEEEENS_12float_e5m2_tENS5_IJlSB_lEEESI_SJ_NS4_8TiledMMAINS4_8MMA_AtomIJNS4_10MMA_TraitsINS4_19SM100_MMA_F8F6F4_SSEJSI_SI_fSE_SF_NS4_17integral_constantINS4_4UMMA5MajorELSQ_0EEESR_NSO_INSP_7ScaleInELSS_0EEEST_EEEEEENS4_6LayoutISC_NS5_IJNSA_ILi0EEESX_SX_EEEEENS5_IJNS4_10UnderscoreES10_S10_EEEEENS4_13SM90_TMA_LOADENS4_14ComposedLayoutINS4_7SwizzleILi1ELi4ELi3EEENS4_18smem_ptr_flag_bitsILi8EEENSW_INS5_IJNSA_ILi8EEESG_EEENS5_IJSG_SB_EEEEEEEvNS4_8identityES13_S1D_vS1E_EENS_8epilogue10collective18CollectiveEpilogueINS1G_23Sm100TmaWarpSpecializedILi4ELi2ELi32ELb0ELb0EEEJSH_NS5_IJNSW_ISE_SB_EES1L_EEESI_SJ_SI_SJ_NS1G_6fusion15FusionCallbacksIS1K_NS1N_17LinearCombinationISI_fSI_fLNS_15FloatRoundStyleE2EEESH_S1M_JEEENS4_5SM1004TMEM4LOAD26SM100_TMEM_LOAD_16dp32b32xES13_NS14_INS15_ILi2ELi4ELi3EEES18_NSW_INS5_IJS19_SE_EEENS5_IJSE_SB_EEEEEEENS4_39AutoVectorizingCopyWithAssumedAlignmentILi128EEENS4_14SM90_TMA_STOREES21_S23_S23_EEEvvEEEEvNT_6ParamsE:
        .type           _ZN7cutlass13device_kernelINS_4gemm6kernel13GemmUniversalIN4cute5tupleIJiiiiEEENS1_10collective13CollectiveMmaINS1_35MainloopSm100TmaUmmaWarpSpecializedILi3ELi2ELi4ENS5_IJNS4_1CILi1EEESB_SB_EEEEENS5_IJNSA_ILi64EEENSA_ILi256EEENSA_ILi32EEEEEENS_12float_e5m2_tENS5_IJlSB_lEEESI_SJ_NS4_8TiledMMAINS4_8MMA_AtomIJNS4_10MMA_TraitsINS4_19SM100_MMA_F8F6F4_SSEJSI_SI_fSE_SF_NS4_17integral_constantINS4_4UMMA5MajorELSQ_0EEESR_NSO_INSP_7ScaleInELSS_0EEEST_EEEEEENS4_6LayoutISC_NS5_IJNSA_ILi0EEESX_SX_EEEEENS5_IJNS4_10UnderscoreES10_S10_EEEEENS4_13SM90_TMA_LOADENS4_14ComposedLayoutINS4_7SwizzleILi1ELi4ELi3EEENS4_18smem_ptr_flag_bitsILi8EEENSW_INS5_IJNSA_ILi8EEESG_EEENS5_IJSG_SB_EEEEEEEvNS4_8identityES13_S1D_vS1E_EENS_8epilogue10collective18CollectiveEpilogueINS1G_23Sm100TmaWarpSpecializedILi4ELi2ELi32ELb0ELb0EEEJSH_NS5_IJNSW_ISE_SB_EES1L_EEESI_SJ_SI_SJ_NS1G_6fusion15FusionCallbacksIS1K_NS1N_17LinearCombinationISI_fSI_fLNS_15FloatRoundStyleE2EEESH_S1M_JEEENS4_5SM1004TMEM4LOAD26SM100_TMEM_LOAD_16dp32b32xES13_NS14_INS15_ILi2ELi4ELi3EEES18_NSW_INS5_IJS19_SE_EEENS5_IJSE_SB_EEEEEEENS4_39AutoVectorizingCopyWithAssumedAlignmentILi128EEENS4_14SM90_TMA_STOREES21_S23_S23_EEEvvEEEEvNT_6ParamsE,@function
        .size           _ZN7cutlass13device_kernelINS_4gemm6kernel13GemmUniversalIN4cute5tupleIJiiiiEEENS1_10collective13CollectiveMmaINS1_35MainloopSm100TmaUmmaWarpSpecializedILi3ELi2ELi4ENS5_IJNS4_1CILi1EEESB_SB_EEEEENS5_IJNSA_ILi64EEENSA_ILi256EEENSA_ILi32EEEEEENS_12float_e5m2_tENS5_IJlSB_lEEESI_SJ_NS4_8TiledMMAINS4_8MMA_AtomIJNS4_10MMA_TraitsINS4_19SM100_MMA_F8F6F4_SSEJSI_SI_fSE_SF_NS4_17integral_constantINS4_4UMMA5MajorELSQ_0EEESR_NSO_INSP_7ScaleInELSS_0EEEST_EEEEEENS4_6LayoutISC_NS5_IJNSA_ILi0EEESX_SX_EEEEENS5_IJNS4_10UnderscoreES10_S10_EEEEENS4_13SM90_TMA_LOADENS4_14ComposedLayoutINS4_7SwizzleILi1ELi4ELi3EEENS4_18smem_ptr_flag_bitsILi8EEENSW_INS5_IJNSA_ILi8EEESG_EEENS5_IJSG_SB_EEEEEEEvNS4_8identityES13_S1D_vS1E_EENS_8epilogue10collective18CollectiveEpilogueINS1G_23Sm100TmaWarpSpecializedILi4ELi2ELi32ELb0ELb0EEEJSH_NS5_IJNSW_ISE_SB_EES1L_EEESI_SJ_SI_SJ_NS1G_6fusion15FusionCallbacksIS1K_NS1N_17LinearCombinationISI_fSI_fLNS_15FloatRoundStyleE2EEESH_S1M_JEEENS4_5SM1004TMEM4LOAD26SM100_TMEM_LOAD_16dp32b32xES13_NS14_INS15_ILi2ELi4ELi3EEES18_NSW_INS5_IJS19_SE_EEENS5_IJSE_SB_EEEEEEENS4_39AutoVectorizingCopyWithAssumedAlignmentILi128EEENS4_14SM90_TMA_STOREES21_S23_S23_EEEvvEEEEvNT_6ParamsE,(.L_x_167 - _ZN7cutlass13device_kernelINS_4gemm6kernel13GemmUniversalIN4cute5tupleIJiiiiEEENS1_10collective13CollectiveMmaINS1_35MainloopSm100TmaUmmaWarpSpecializedILi3ELi2ELi4ENS5_IJNS4_1CILi1EEESB_SB_EEEEENS5_IJNSA_ILi64EEENSA_ILi256EEENSA_ILi32EEEEEENS_12float_e5m2_tENS5_IJlSB_lEEESI_SJ_NS4_8TiledMMAINS4_8MMA_AtomIJNS4_10MMA_TraitsINS4_19SM100_MMA_F8F6F4_SSEJSI_SI_fSE_SF_NS4_17integral_constantINS4_4UMMA5MajorELSQ_0EEESR_NSO_INSP_7ScaleInELSS_0EEEST_EEEEEENS4_6LayoutISC_NS5_IJNSA_ILi0EEESX_SX_EEEEENS5_IJNS4_10UnderscoreES10_S10_EEEEENS4_13SM90_TMA_LOADENS4_14ComposedLayoutINS4_7SwizzleILi1ELi4ELi3EEENS4_18smem_ptr_flag_bitsILi8EEENSW_INS5_IJNSA_ILi8EEESG_EEENS5_IJSG_SB_EEEEEEEvNS4_8identityES13_S1D_vS1E_EENS_8epilogue10collective18CollectiveEpilogueINS1G_23Sm100TmaWarpSpecializedILi4ELi2ELi32ELb0ELb0EEEJSH_NS5_IJNSW_ISE_SB_EES1L_EEESI_SJ_SI_SJ_NS1G_6fusion15FusionCallbacksIS1K_NS1N_17LinearCombinationISI_fSI_fLNS_15FloatRoundStyleE2EEESH_S1M_JEEENS4_5SM1004TMEM4LOAD26SM100_TMEM_LOAD_16dp32b32xES13_NS14_INS15_ILi2ELi4ELi3EEES18_NSW_INS5_IJS19_SE_EEENS5_IJSE_SB_EEEEEEENS4_39AutoVectorizingCopyWithAssumedAlignmentILi128EEENS4_14SM90_TMA_STOREES21_S23_S23_EEEvvEEEEvNT_6ParamsE)
        .other          _ZN7cutlass13device_kernelINS_4gemm6kernel13GemmUniversalIN4cute5tupleIJiiiiEEENS1_10collective13CollectiveMmaINS1_35MainloopSm100TmaUmmaWarpSpecializedILi3ELi2ELi4ENS5_IJNS4_1CILi1EEESB_SB_EEEEENS5_IJNSA_ILi64EEENSA_ILi256EEENSA_ILi32EEEEEENS_12float_e5m2_tENS5_IJlSB_lEEESI_SJ_NS4_8TiledMMAINS4_8MMA_AtomIJNS4_10MMA_TraitsINS4_19SM100_MMA_F8F6F4_SSEJSI_SI_fSE_SF_NS4_17integral_constantINS4_4UMMA5MajorELSQ_0EEESR_NSO_INSP_7ScaleInELSS_0EEEST_EEEEEENS4_6LayoutISC_NS5_IJNSA_ILi0EEESX_SX_EEEEENS5_IJNS4_10UnderscoreES10_S10_EEEEENS4_13SM90_TMA_LOADENS4_14ComposedLayoutINS4_7SwizzleILi1ELi4ELi3EEENS4_18smem_ptr_flag_bitsILi8EEENSW_INS5_IJNSA_ILi8EEESG_EEENS5_IJSG_SB_EEEEEEEvNS4_8identityES13_S1D_vS1E_EENS_8epilogue10collective18CollectiveEpilogueINS1G_23Sm100TmaWarpSpecializedILi4ELi2ELi32ELb0ELb0EEEJSH_NS5_IJNSW_ISE_SB_EES1L_EEESI_SJ_SI_SJ_NS1G_6fusion15FusionCallbacksIS1K_NS1N_17LinearCombinationISI_fSI_fLNS_15FloatRoundStyleE2EEESH_S1M_JEEENS4_5SM1004TMEM4LOAD26SM100_TMEM_LOAD_16dp32b32xES13_NS14_INS15_ILi2ELi4ELi3EEES18_NSW_INS5_IJS19_SE_EEENS5_IJSE_SB_EEEEEEENS4_39AutoVectorizingCopyWithAssumedAlignmentILi128EEENS4_14SM90_TMA_STOREES21_S23_S23_EEEvvEEEEvNT_6ParamsE,@"STO_CUDA_ENTRY STV_DEFAULT"
_ZN7cutlass13device_kernelINS_4gemm6kernel13GemmUniversalIN4cute5tupleIJiiiiEEENS1_10collective13CollectiveMmaINS1_35MainloopSm100TmaUmmaWarpSpecializedILi3ELi2ELi4ENS5_IJNS4_1CILi1EEESB_SB_EEEEENS5_IJNSA_ILi64EEENSA_ILi256EEENSA_ILi32EEEEEENS_12float_e5m2_tENS5_IJlSB_lEEESI_SJ_NS4_8TiledMMAINS4_8MMA_AtomIJNS4_10MMA_TraitsINS4_19SM100_MMA_F8F6F4_SSEJSI_SI_fSE_SF_NS4_17integral_constantINS4_4UMMA5MajorELSQ_0EEESR_NSO_INSP_7ScaleInELSS_0EEEST_EEEEEENS4_6LayoutISC_NS5_IJNSA_ILi0EEESX_SX_EEEEENS5_IJNS4_10UnderscoreES10_S10_EEEEENS4_13SM90_TMA_LOADENS4_14ComposedLayoutINS4_7SwizzleILi1ELi4ELi3EEENS4_18smem_ptr_flag_bitsILi8EEENSW_INS5_IJNSA_ILi8EEESG_EEENS5_IJSG_SB_EEEEEEEvNS4_8identityES13_S1D_vS1E_EENS_8epilogue10collective18CollectiveEpilogueINS1G_23Sm100TmaWarpSpecializedILi4ELi2ELi32ELb0ELb0EEEJSH_NS5_IJNSW_ISE_SB_EES1L_EEESI_SJ_SI_SJ_NS1G_6fusion15FusionCallbacksIS1K_NS1N_17LinearCombinationISI_fSI_fLNS_15FloatRoundStyleE2EEESH_S1M_JEEENS4_5SM1004TMEM4LOAD26SM100_TMEM_LOAD_16dp32b32xES13_NS14_INS15_ILi2ELi4ELi3EEES18_NSW_INS5_IJS19_SE_EEENS5_IJSE_SB_EEEEEEENS4_39AutoVectorizingCopyWithAssumedAlignmentILi128EEENS4_14SM90_TMA_STOREES21_S23_S23_EEEvvEEEEvNT_6ParamsE:
[----:B------:R-:W1:Y:S01]  /*0000*/  LDC R1, c[0x0][0x37c] ;  /* 0x0000df00ff017b82 */ /* 0x000e620000000800 */
[----:B------:R-:W2:Y:S01]  /*0010*/  S2R R108, SR_TID.X ;  /* 0x00000000006c7919 */ /* 0x000ea20000002100 */
[----:B------:R-:W3:Y:S01]  /*0020*/  LDCU.64 UR4, c[0x0][0x890] ;  /* 0x00011200ff0477ac */ /* 0x000ee20008000a00 */
[----:B------:R-:W-:Y:S02]  /*0030*/  PRMT R96, RZ, 0x7610, R96 ;  /* 0x00007610ff607816 */ /* 0x000fe40000000060 */
[----:B------:R-:W-:Y:S01]  /*0040*/  ELECT P5, URZ, PT ;  /* 0x0000000000ff782f */ /* 0x000fe200038a0000 */
[----:B------:R-:W4:Y:S01]  /*0050*/  LDCU.64 UR46, c[0x0][0x358] ;  /* 0x00006b00ff2e77ac */ /* 0x000f220008000a00 */
[----:B---3--:R-:W-:-:S04]  /*0060*/  UISETP.NE.U32.AND UP0, UPT, UR4, URZ, UPT ;  /* 0x000000ff0400728c */ /* 0x008fc8000bf05070 */
[----:B------:R-:W-:Y:S01]  /*0070*/  UISETP.NE.AND.EX UP0, UPT, UR5, URZ, UPT, UP0 ;  /* 0x000000ff0500728c */ /* 0x000fe2000bf05300 */
[----:B--2---:R-:W-:-:S05]  /*0080*/  SHF.R.U32.HI R101, RZ, 0x5, R108 ;  /* 0x00000005ff657819 */ /* 0x004fca000001166c */
[----:B------:R-:W2:Y:S02]  /*0090*/  SHFL.IDX PT, R0, R101, RZ, 0x1f ;  /* 0x00001fff65007589 */ /* 0x000ea400000e0000 */
[----:B--2---:R-:W-:Y:S01]  /*00a0*/  R2UR UR8, R0 ;  /* 0x00000000000872ca */ /* 0x004fe200000e0000 */
[----:B-1--4-:R-:W-:-:S14]  /*00b0*/  BRA.U UP0, `(.L_x_0) ;  /* 0x00000001002c7547 */ /* 0x012fdc000b800000 */
[----:B------:R-:W1:Y:S02]  /*00c0*/  LDCU.64 UR6, c[0x0][0x888] ;  /* 0x00011100ff0677ac */ /* 0x000e640008000a00 */
[----:B-1----:R-:W-:-:S04]  /*00d0*/  UISETP.NE.U32.AND UP0, UPT, UR6, URZ, UPT ;  /* 0x000000ff0600728c */ /* 0x002fc8000bf05070 */
[----:B------:R-:W-:-:S09]  /*00e0*/  UISETP.NE.AND.EX UP0, UPT, UR7, URZ, UPT, UP0 ;  /* 0x000000ff0700728c */ /* 0x000fd2000bf05300 */
[----:B------:R-:W-:Y:S05]  /*00f0*/  BRA.U !UP0, `(.L_x_1) ;  /* 0x0000000108107547 */ /* 0x000fea000b800000 */
[----:B------:R-:W1:Y:S02]  /*0100*/  LDC.64 R2, c[0x0][0x888] ;  /* 0x00022200ff027b82 */ /* 0x000e640000000a00 */
[----:B-1----:R1:W5:Y:S01]  /*0110*/  LDG.E R49, desc[UR46][R2.64] ;  /* 0x0000002e02317981 */ /* 0x002362000c1e1900 */
[----:B------:R-:W-:Y:S01]  /*0120*/  HFMA2 R96, -RZ, RZ, 0, 5.9604644775390625e-08 ;  /* 0x00000001ff607431 */ /* 0x000fe200000001ff */
[----:B------:R-:W-:Y:S05]  /*0130*/  BRA `(.L_x_0) ;  /* 0x00000000000c7947 */ /* 0x000fea0003800000 */
.L_x_1:
[----:B------:R-:W1:Y:S01]  /*0140*/  LDCU UR6, c[0x0][0x880] ;  /* 0x00011000ff0677ac */ /* 0x000e620008000800 */
[----:B------:R-:W-:Y:S01]  /*0150*/  HFMA2 R96, -RZ, RZ, 0, 5.9604644775390625e-08 ;  /* 0x00000001ff607431 */ /* 0x000fe200000001ff */
[----:B-1----:R-:W-:-:S07]  /*0160*/  MOV R49, UR6 ;  /* 0x0000000600317c02 */ /* 0x002fce0008000f00 */
.L_x_0:
[----:B------:R-:W2:Y:S02]  /*0170*/  LDCU.64 UR6, c[0x0][0x8b0] ;  /* 0x00011600ff0677ac */ /* 0x000ea40008000a00 */
[----:B--2---:R-:W-:-:S04]  /*0180*/  UISETP.NE.U32.AND UP0, UPT, UR6, URZ, UPT ;  /* 0x000000ff0600728c */ /* 0x004fc8000bf05070 */
[----:B------:R-:W-:-:S09]  /*0190*/  UISETP.NE.AND.EX UP0, UPT, UR7, URZ, UPT, UP0 ;  /* 0x000000ff0700728c */ /* 0x000fd2000bf05300 */
[----:B------:R-:W-:Y:S05]  /*01a0*/  BRA.U UP0, `(.L_x_2) ;  /* 0x0000000100247547 */ /* 0x000fea000b800000 */
[----:B------:R-:W2:Y:S02]  /*01b0*/  LDCU.64 UR6, c[0x0][0x8a8] ;  /* 0x00011500ff0677ac */ /* 0x000ea40008000a00 */
[----:B--2---:R-:W-:-:S04]  /*01c0*/  UISETP.NE.U32.AND UP0, UPT, UR6, URZ, UPT ;  /* 0x000000ff0600728c */ /* 0x004fc8000bf05070 */
[----:B------:R-:W-:-:S09]  /*01d0*/  UISETP.NE.AND.EX UP0, UPT, UR7, URZ, UPT, UP0 ;  /* 0x000000ff0700728c */ /* 0x000fd2000bf05300 */
[----:B------:R-:W-:Y:S05]  /*01e0*/  BRA.U !UP0, `(.L_x_3) ;  /* 0x00000001080c7547 */ /* 0x000fea000b800000 */
[----:B-1----:R-:W1:Y:S02]  /*01f0*/  LDC.64 R2, c[0x0][0x8a8] ;  /* 0x00022a00ff027b82 */ /* 0x002e640000000a00 */
[----:B-1----:R2:W5:Y:S01]  /*0200*/  LDG.E R47, desc[UR46][R2.64] ;  /* 0x0000002e022f7981 */ /* 0x002562000c1e1900 */
[----:B------:R-:W-:Y:S05]  /*0210*/  BRA `(.L_x_2) ;  /* 0x0000000000087947 */ /* 0x000fea0003800000 */
.L_x_3:
[----:B------:R-:W2:Y:S02]  /*0220*/  LDCU UR6, c[0x0][0x8a0] ;  /* 0x00011400ff0677ac */ /* 0x000ea40008000800 */
[----:B--2---:R-:W-:Y:S02]  /*0230*/  MOV R47, UR6 ;  /* 0x00000006002f7c02 */ /* 0x004fe40008000f00 */
.L_x_2:
[----:B------:R-:W-:Y:S01]  /*0240*/  IMAD.U32 R0, RZ, RZ, UR8 ;  /* 0x00000008ff007e24 */ /* 0x000fe2000f8e00ff */
[----:B------:R-:W-:Y:S04]  /*0250*/  BSSY.RECONVERGENT B0, `(.L_x_4) ;  /* 0x000000c000007945 */ /* 0x000fe80003800200 */
[C---:B------:R-:W-:Y:S02]  /*0260*/  ISETP.NE.OR P1, PT, R0.reuse, 0x1, !P5 ;  /* 0x000000010000780c */ /* 0x040fe40006f25670 */
[----:B------:R-:W-:-:S11]  /*0270*/  ISETP.NE.OR P0, PT, R0, 0x3, !P5 ;  /* 0x000000030000780c */ /* 0x000fd60006f05670 */
[----:B------:R-:W-:Y:S05]  /*0280*/  @P1 BRA `(.L_x_5) ;  /* 0x0000000000201947 */ /* 0x000fea0003800000 */
[----:B------:R-:W3:Y:S02]  /*0290*/  LDCU.64 UR6, c[0x0][0x348] ;  /* 0x00006900ff0677ac */ /* 0x000ee40008000a00 */
[----:B---3--:R-:W-:Y:S02]  /*02a0*/  UIADD3 UR10, UP1, UPT, UR6, 0x80, URZ ;  /* 0x00000080060a7890 */ /* 0x008fe4000ff3e0ff */
[----:B------:R-:W-:Y:S02]  /*02b0*/  UIADD3 UR6, UP0, UPT, UR6, 0x180, URZ ;  /* 0x0000018006067890 */ /* 0x000fe4000ff1e0ff */
[----:B------:R-:W-:Y:S02]  /*02c0*/  UIADD3.X UR11, UPT, UPT, URZ, UR7, URZ, UP1, !UPT ;  /* 0x00000007ff0b7290 */ /* 0x000fe40008ffe4ff */
[----:B------:R-:W-:-:S07]  /*02d0*/  UIADD3.X UR7, UPT, UPT, URZ, UR7, URZ, UP0, !UPT ;  /* 0x00000007ff077290 */ /* 0x000fce00087fe4ff */
[----:B------:R3:W-:Y:S02]  /*02e0*/  UTMACCTL.PF [UR10] ;  /* 0x000000000a0079b9 */ /* 0x0007e40008040000 */
[----:B------:R3:W-:Y:S02]  /*02f0*/  UTMACCTL.PF [UR6] ;  /* 0x00000000060079b9 */ /* 0x0007e40008040000 */
[----:B---3--:R-:W-:Y:S01]  /*0300*/  NOP ;  /* 0x0000000000007918 */ /* 0x008fe20000000000 */
.L_x_5:
[----:B------:R-:W-:Y:S05]  /*0310*/  BSYNC.RECONVERGENT B0 ;  /* 0x0000000000007941 */ /* 0x000fea0003800200 */
.L_x_4:
[----:B------:R-:W-:Y:S04]  /*0320*/  BSSY.RECONVERGENT B0, `(.L_x_6) ;  /* 0x000000a000007945 */ /* 0x000fe80003800200 */
        /* <DEDUP_REMOVED lines=9> */
.L_x_7:
[----:B------:R-:W-:Y:S05]  /*03c0*/  BSYNC.RECONVERGENT B0 ;  /* 0x0000000000007941 */ /* 0x000fea0003800200 */
.L_x_6:
[----:B------:R-:W3:Y:S01]  /*03d0*/  LDCU.64 UR6, c[0x0][0x888] ;  /* 0x00011100ff0677ac */ /* 0x000ee20008000a00 */
[----:B------:R-:W-:Y:S02]  /*03e0*/  UISETP.EQ.U32.AND UP1, UPT, UR4, URZ, UPT ;  /* 0x000000ff0400728c */ /* 0x000fe4000bf22070 */
[----:B------:R-:W-:Y:S02]  /*03f0*/  UPLOP3.LUT UP2, UPT, UPT, UPT, UPT, 0x80, 0x8 ;  /* 0x000000000008789c */ /* 0x000fe40003f4f070 */
[----:B---3--:R-:W-:-:S04]  /*0400*/  UISETP.NE.U32.AND UP0, UPT, UR6, URZ, UPT ;  /* 0x000000ff0600728c */ /* 0x008fc8000bf05070 */
[----:B------:R-:W-:-:S04]  /*0410*/  UISETP.NE.AND.EX UP0, UPT, UR7, URZ, UPT, UP0 ;  /* 0x000000ff0700728c */ /* 0x000fc8000bf05300 */
[----:B------:R-:W-:-:S04]  /*0420*/  UISETP.EQ.OR.EX UP3, UPT, UR5, URZ, !UP0, UP1 ;  /* 0x000000ff0500728c */ /* 0x000fc8000c762710 */
[----:B------:R-:W-:-:S05]  /*0430*/  UP2UR UR50, UPR, URZ, 0x8 ;  /* 0x00000008ff327883 */ /* 0x000fca0008000000 */
[----:B------:R-:W-:Y:S07]  /*0440*/  BRA.U !UP3, `(.L_x_8) ;  /* 0x000000010b207547 */ /* 0x000fee000b800000 */
[----:B------:R-:W-:Y:S01]  /*0450*/  UISETP.NE.U32.AND UP2, UPT, UR4, URZ, UPT ;  /* 0x000000ff0400728c */ /* 0x000fe2000bf45070 */
[----:B-----5:R-:W-:Y:S01]  /*0460*/  FSETP.NEU.AND P0, PT, R49, RZ, PT ;  /* 0x000000ff3100720b */ /* 0x020fe20003f0d000 */
[----:B------:R-:W-:Y:S02]  /*0470*/  USEL UR4, URZ, 0xffffffff, UP0 ;  /* 0xffffffffff047887 */ /* 0x000fe40008000000 */
[----:B------:R-:W-:-:S10]  /*0480*/  UISETP.NE.AND.EX UP2, UPT, UR5, URZ, UPT, UP2 ;  /* 0x000000ff0500728c */ /* 0x000fd4000bf45320 */
[----:B------:R-:W-:Y:S01]  /*0490*/  VOTEU.ANY UP1, P0 ;  /* 0x0000000000ff7886 */ /* 0x000fe20000020100 */
[----:B------:R-:W-:-:S04]  /*04a0*/  @!UP2 USEL UR4, URZ, 0xffffffff, UP1 ;  /* 0xffffffffff04a887 */ /* 0x000fc80008800000 */
[----:B------:R-:W-:-:S04]  /*04b0*/  ULOP3.LUT UR4, UR4, 0x1, URZ, 0xc0, !UPT ;  /* 0x0000000104047892 */ /* 0x000fc8000f8ec0ff */
[----:B------:R-:W-:-:S11]  /*04c0*/  UISETP.NE.U32.AND UP2, UPT, UR4, 0x1, UPT ;  /* 0x000000010400788c */ /* 0x000fd6000bf45070 */
.L_x_8:
[----:B-12---:R-:W1:Y:S01]  /*04d0*/  SHFL.IDX PT, R2, R101, RZ, 0x1f ;  /* 0x00001fff65027589 */ /* 0x006e6200000e0000 */
[----:B------:R-:W-:-:S04]  /*04e0*/  UISETP.NE.AND UP1, UPT, UR8, 0x2, UPT ;  /* 0x000000020800788c */ /* 0x000fc8000bf25270 */
[----:B------:R-:W-:Y:S01]  /*04f0*/  USEL UR6, URZ, 0x1, UP1 ;  /* 0x00000001ff067887 */ /* 0x000fe20008800000 */
[----:B-1----:R-:W-:-:S13]  /*0500*/  ISETP.NE.AND P0, PT, R2, RZ, PT ;  /* 0x000000ff0200720c */ /* 0x002fda0003f05270 */
[----:B------:R-:W-:Y:S05]  /*0510*/  @P0 BRA `(.L_x_9) ;  /* 0x0000000000400947 */ /* 0x000fea0003800000 */
[----:B------:R-:W1:Y:S01]  /*0520*/  S2UR UR5, SR_CgaCtaId ;  /* 0x00000000000579c3 */ /* 0x000e620000008800 */
[----:B------:R-:W-:Y:S01]  /*0530*/  UMOV UR7, 0x400 ;  /* 0x0000040000077882 */ /* 0x000fe20000000000 */
[----:B------:R-:W-:Y:S01]  /*0540*/  UMOV UR4, 0x1 ;  /* 0x0000000100047882 */ /* 0x000fe20000000000 */
[----:B------:R-:W-:Y:S01]  /*0550*/  ELECT P0, URZ, PT ;  /* 0x0000000000ff782f */ /* 0x000fe20003800000 */
[----:B------:R-:W-:-:S04]  /*0560*/  UIADD3 UR10, UPT, UPT, -UR4, 0x100000, URZ ;  /* 0x00100000040a7890 */ /* 0x000fc8000fffe1ff */
[----:B------:R-:W-:Y:S02]  /*0570*/  USHF.L.U32 UR11, UR10, 0xb, URZ ;  /* 0x0000000b0a0b7899 */ /* 0x000fe400080006ff */
[----:B------:R-:W-:Y:S02]  /*0580*/  USHF.L.U32 UR10, UR10, 0x1, URZ ;  /* 0x000000010a0a7899 */ /* 0x000fe400080006ff */
[----:B-1----:R-:W-:Y:S01]  /*0590*/  ULEA UR5, UR5, UR7, 0x18 ;  /* 0x0000000705057291 */ /* 0x002fe2000f8ec0ff */
[----:B------:R-:W1:Y:S11]  /*05a0*/  FENCE.VIEW.ASYNC.S ;  /* 0x00000000000073c6 */ /* 0x000e760000000000 */
[----:B-1----:R1:W2:Y:S01]  /*05b0*/  SYNCS.EXCH.64 URZ, [UR5], UR10 ;  /* 0x0000000a05ff75b2 */ /* 0x0022a20008000100 */
[----:B------:R1:W3:Y:S01]  /*05c0*/  SYNCS.EXCH.64 URZ, [UR5+0x18], UR10 ;  /* 0x0000180a05ff75b2 */ /* 0x0002e20008000100 */
[----:B------:R1:W4:Y:S01]  /*05d0*/  SYNCS.EXCH.64 URZ, [UR5+0x8], UR10 ;  /* 0x0000080a05ff75b2 */ /* 0x0003220008000100 */
[----:B------:R1:W1:Y:S01]  /*05e0*/  SYNCS.EXCH.64 URZ, [UR5+0x20], UR10 ;  /* 0x0000200a05ff75b2 */ /* 0x0002620008000100 */
[----:B------:R1:W1:Y:S01]  /*05f0*/  SYNCS.EXCH.64 URZ, [UR5+0x10], UR10 ;  /* 0x0000100a05ff75b2 */ /* 0x0002620008000100 */
[----:B------:R1:W1:Y:S01]  /*0600*/  SYNCS.EXCH.64 URZ, [UR5+0x28], UR10 ;  /* 0x0000280a05ff75b2 */ /* 0x0002620008000100 */
[----:B------:R-:W-:Y:S01]  /*0610*/  NOP ;  /* 0x0000000000007918 */ /* 0x000fe20000000000 */
.L_x_9:
[----:B------:R-:W2:Y:S01]  /*0620*/  SHFL.IDX PT, R2, R101, RZ, 0x1f ;  /* 0x00001fff65027589 */ /* 0x000ea200000e0000 */
[----:B------:R-:W-:Y:S01]  /*0630*/  NOP ;  /* 0x0000000000007918 */ /* 0x000fe20000000000 */
[----:B--2---:R-:W-:-:S13]  /*0640*/  ISETP.NE.AND P0, PT, R2, 0x1, PT ;  /* 0x000000010200780c */ /* 0x004fda0003f05270 */
[----:B------:R-:W-:Y:S05]  /*0650*/  @P0 BRA `(.L_x_10) ;  /* 0x0000000000580947 */ /* 0x000fea0003800000 */
[----:B------:R-:W2:Y:S01]  /*0660*/  S2UR UR7, SR_CgaCtaId ;  /* 0x00000000000779c3 */ /* 0x000ea20000008800 */
[----:B------:R-:W-:Y:S01]  /*0670*/  UMOV UR9, 0x400 ;  /* 0x0000040000097882 */ /* 0x000fe20000000000 */
[----:B-1----:R-:W-:Y:S01]  /*0680*/  UMOV UR5, 0x20 ;  /* 0x0000002000057882 */ /* 0x002fe20000000000 */
[----:B------:R-:W-:Y:S01]  /*0690*/  UMOV UR4, 0x80 ;  /* 0x0000008000047882 */ /* 0x000fe20000000000 */
[----:B------:R-:W-:-:S04]  /*06a0*/  UIADD3 UR10, UPT, UPT, -UR5, 0x100000, URZ ;  /* 0x00100000050a7890 */ /* 0x000fc8000fffe1ff */
[----:B------:R-:W-:Y:S02]  /*06b0*/  USHF.L.U32 UR11, UR10, 0xb, URZ ;  /* 0x0000000b0a0b7899 */ /* 0x000fe400080006ff */
[----:B------:R-:W-:Y:S02]  /*06c0*/  USHF.L.U32 UR10, UR10, 0x1, URZ ;  /* 0x000000010a0a7899 */ /* 0x000fe400080006ff */
[----:B------:R-:W-:-:S04]  /*06d0*/  UIADD3 UR4, UPT, UPT, -UR4, 0x100000, URZ ;  /* 0x0010000004047890 */ /* 0x000fc8000fffe1ff */
[----:B------:R-:W-:Y:S02]  /*06e0*/  USHF.L.U32 UR5, UR4, 0xb, URZ ;  /* 0x0000000b04057899 */ /* 0x000fe400080006ff */
[----:B------:R-:W-:Y:S01]  /*06f0*/  USHF.L.U32 UR4, UR4, 0x1, URZ ;  /* 0x0000000104047899 */ /* 0x000fe200080006ff */
[----:B------:R-:W-:Y:S01]  /*0700*/  ELECT P0, URZ, PT ;  /* 0x0000000000ff782f */ /* 0x000fe20003800000 */
[----:B--2---:R-:W-:Y:S01]  /*0710*/  ULEA UR7, UR7, UR9, 0x18 ;  /* 0x0000000907077291 */ /* 0x004fe2000f8ec0ff */
[----:B------:R-:W1:Y:S11]  /*0720*/  FENCE.VIEW.ASYNC.S ;  /* 0x00000000000073c6 */ /* 0x000e760000000000 */
[----:B-1----:R2:W1:Y:S01]  /*0730*/  SYNCS.EXCH.64 URZ, [UR7+0x30], UR10 ;  /* 0x0000300a07ff75b2 */ /* 0x0024620008000100 */
[----:B------:R2:W1:Y:S01]  /*0740*/  SYNCS.EXCH.64 URZ, [UR7+0x50], UR4 ;  /* 0x0000500407ff75b2 */ /* 0x0004620008000100 */
[----:B------:R2:W1:Y:S01]  /*0750*/  SYNCS.EXCH.64 URZ, [UR7+0x38], UR10 ;  /* 0x0000380a07ff75b2 */ /* 0x0004620008000100 */
[----:B------:R2:W1:Y:S01]  /*0760*/  SYNCS.EXCH.64 URZ, [UR7+0x58], UR4 ;  /* 0x0000580407ff75b2 */ /* 0x0004620008000100 */
[----:B------:R2:W1:Y:S01]  /*0770*/  SYNCS.EXCH.64 URZ, [UR7+0x40], UR10 ;  /* 0x0000400a07ff75b2 */ /* 0x0004620008000100 */
[----:B------:R2:W1:Y:S01]  /*0780*/  SYNCS.EXCH.64 URZ, [UR7+0x60], UR4 ;  /* 0x0000600407ff75b2 */ /* 0x0004620008000100 */
[----:B------:R2:W1:Y:S01]  /*0790*/  SYNCS.EXCH.64 URZ, [UR7+0x48], UR10 ;  /* 0x0000480a07ff75b2 */ /* 0x0004620008000100 */
[----:B------:R2:W1:Y:S02]  /*07a0*/  SYNCS.EXCH.64 URZ, [UR7+0x68], UR4 ;  /* 0x0000680407ff75b2 */ /* 0x0004640008000100 */
[----:B--2---:R-:W-:Y:S01]  /*07b0*/  NOP ;  /* 0x0000000000007918 */ /* 0x004fe20000000000 */
.L_x_10:
[----:B------:R-:W2:Y:S01]  /*07c0*/  SHFL.IDX PT, R2, R101, RZ, 0x1f ;  /* 0x00001fff65027589 */ /* 0x000ea200000e0000 */
[----:B------:R-:W-:Y:S01]  /*07d0*/  NOP ;  /* 0x0000000000007918 */ /* 0x000fe20000000000 */
[----:B--2---:R-:W-:-:S13]  /*07e0*/  ISETP.NE.AND P0, PT, R2, 0x3, PT ;  /* 0x000000030200780c */ /* 0x004fda0003f05270 */
[----:B------:R-:W-:Y:S05]  /*07f0*/  @P0 BRA `(.L_x_11) ;  /* 0x0000000000300947 */ /* 0x000fea0003800000 */
[----:B-1----:R-:W1:Y:S01]  /*0800*/  S2UR UR5, SR_CgaCtaId ;  /* 0x00000000000579c3 */ /* 0x002e620000008800 */
        /* <DEDUP_REMOVED lines=8> */
[----:B-1----:R2:W1:Y:S01]  /*0890*/  SYNCS.EXCH.64 URZ, [UR5+0x70], UR10 ;  /* 0x0000700a05ff75b2 */ /* 0x0024620008000100 */
[----:B------:R2:W1:Y:S02]  /*08a0*/  SYNCS.EXCH.64 URZ, [UR5+0x78], UR10 ;  /* 0x0000780a05ff75b2 */ /* 0x0004640008000100 */
[----:B--2---:R-:W-:Y:S01]  /*08b0*/  NOP ;  /* 0x0000000000007918 */ /* 0x004fe20000000000 */
.L_x_11:
[----:B------:R-:W2:Y:S01]  /*08c0*/  SHFL.IDX PT, R2, R101, RZ, 0x1f ;  /* 0x00001fff65027589 */ /* 0x000ea200000e0000 */
[----:B------:R-:W-:Y:S01]  /*08d0*/  NOP ;  /* 0x0000000000007918 */ /* 0x000fe20000000000 */
[----:B--2---:R-:W-:-:S13]  /*08e0*/  ISETP.NE.AND P0, PT, R2, 0x4, PT ;  /* 0x000000040200780c */ /* 0x004fda0003f05270 */
[----:B------:R-:W-:Y:S05]  /*08f0*/  @P0 BRA `(.L_x_12) ;  /* 0x00000000004c0947 */ /* 0x000fea0003800000 */
[----:B-1----:R-:W1:Y:S01]  /*0900*/  S2UR UR5, SR_CgaCtaId ;  /* 0x00000000000579c3 */ /* 0x002e620000008800 */
[----:B------:R-:W-:Y:S01]  /*0910*/  UMOV UR9, 0x100 ;  /* 0x0000010000097882 */ /* 0x000fe20000000000 */
[----:B------:R-:W-:Y:S01]  /*0920*/  UMOV UR7, 0x400 ;  /* 0x0000040000077882 */ /* 0x000fe20000000000 */
[----:B------:R-:W-:Y:S01]  /*0930*/  USEL UR9, UR9, 0xe0, UP2 ;  /* 0x000000e009097887 */ /* 0x000fe20009000000 */
[----:B------:R-:W-:Y:S01]  /*0940*/  UMOV UR4, 0x1 ;  /* 0x0000000100047882 */ /* 0x000fe20000000000 */
[----:B------:R-:W-:Y:S01]  /*0950*/  ELECT P0, URZ, PT ;  /* 0x0000000000ff782f */ /* 0x000fe20003800000 */
[----:B------:R-:W-:-:S04]  /*0960*/  UIADD3 UR10, UPT, UPT, -UR4, 0x100000, URZ ;  /* 0x00100000040a7890 */ /* 0x000fc8000fffe1ff */
[----:B------:R-:W-:Y:S02]  /*0970*/  USHF.L.U32 UR11, UR10, 0xb, URZ ;  /* 0x0000000b0a0b7899 */ /* 0x000fe400080006ff */
[----:B------:R-:W-:Y:S02]  /*0980*/  USHF.L.U32 UR10, UR10, 0x1, URZ ;  /* 0x000000010a0a7899 */ /* 0x000fe400080006ff */
[----:B------:R-:W-:-:S04]  /*0990*/  UIADD3 UR12, UPT, UPT, -UR9, 0x100000, URZ ;  /* 0x00100000090c7890 */ /* 0x000fc8000fffe1ff */
[----:B------:R-:W-:Y:S02]  /*09a0*/  USHF.L.U32 UR13, UR12, 0xb, URZ ;  /* 0x0000000b0c0d7899 */ /* 0x000fe400080006ff */
[----:B------:R-:W-:Y:S02]  /*09b0*/  USHF.L.U32 UR12, UR12, 0x1, URZ ;  /* 0x000000010c0c7899 */ /* 0x000fe400080006ff */
[----:B-1----:R-:W-:Y:S01]  /*09c0*/  ULEA UR5, UR5, UR7, 0x18 ;  /* 0x0000000705057291 */ /* 0x002fe2000f8ec0ff */
[----:B------:R-:W1:Y:S11]  /*09d0*/  FENCE.VIEW.ASYNC.S ;  /* 0x00000000000073c6 */ /* 0x000e760000000000 */
[----:B-1----:R2:W1:Y:S01]  /*09e0*/  SYNCS.EXCH.64 URZ, [UR5+0x80], UR10 ;  /* 0x0000800a05ff75b2 */ /* 0x0024620008000100 */
[----:B------:R2:W1:Y:S01]  /*09f0*/  SYNCS.EXCH.64 URZ, [UR5+0x90], UR12 ;  /* 0x0000900c05ff75b2 */ /* 0x0004620008000100 */
[----:B------:R2:W1:Y:S01]  /*0a00*/  SYNCS.EXCH.64 URZ, [UR5+0x88], UR10 ;  /* 0x0000880a05ff75b2 */ /* 0x0004620008000100 */
[----:B------:R2:W1:Y:S02]  /*0a10*/  SYNCS.EXCH.64 URZ, [UR5+0x98], UR12 ;  /* 0x0000980c05ff75b2 */ /* 0x0004640008000100 */
[----:B--2---:R-:W-:Y:S01]  /*0a20*/  NOP ;  /* 0x0000000000007918 */ /* 0x004fe20000000000 */
.L_x_12:
        /* <DEDUP_REMOVED lines=26> */
.L_x_13:
        /* <DEDUP_REMOVED lines=18> */
.L_x_14:
[----:B-1----:R-:W1:Y:S01]  /*0cf0*/  S2UR UR5, SR_CTAID.X ;  /* 0x00000000000579c3 */ /* 0x002e620000002500 */
[----:B------:R-:W-:-:S05]  /*0d00*/  CS2R.32 R95, SR_CgaSize ;  /* 0x00000000005f7805 */ /* 0x000fca0000008a00 */
[----:B------:R-:W-:-:S05]  /*0d10*/  IMAD R95, R95, -0xa0, RZ ;  /* 0xffffff605f5f7824 */ /* 0x000fca00078e02ff */
[----:B------:R-:W-:-:S14]  /*0d20*/  R2UR UR9, R95 ;  /* 0x000000005f0972ca */ /* 0x000fdc00000e0000 */
[----:B------:R-:W2:Y:S01]  /*0d30*/  LDCU UR9, c[0x0][UR9+0x2b0] ;  /* 0x00005600090977ac */ /* 0x000ea20008000800 */
[----:B------:R-:W-:Y:S01]  /*0d40*/  NOP ;  /* 0x0000000000007918 */ /* 0x000fe20000000000 */
[----:B------:R-:W-:-:S05]  /*0d50*/  CS2R.32 R95, SR_CgaSize ;  /* 0x00000000005f7805 */ /* 0x000fca0000008a00 */
[----:B------:R-:W-:-:S05]  /*0d60*/  IMAD R95, R95, -0xa0, RZ ;  /* 0xffffff605f5f7824 */ /* 0x000fca00078e02ff */
[----:B------:R-:W-:-:S14]  /*0d70*/  R2UR UR7, R95 ;  /* 0x000000005f0772ca */ /* 0x000fdc00000e0000 */
[----:B------:R-:W3:Y:S01]  /*0d80*/  LDCU UR7, c[0x0][UR7+0x2b4] ;  /* 0x00005680070777ac */ /* 0x000ee20008000800 */
[----:B------:R-:W4:Y:S08]  /*0d90*/  S2UR UR4, SR_CTAID.Y ;  /* 0x00000000000479c3 */ /* 0x000f300000002600 */
[----:B------:R-:W3:Y:S01]  /*0da0*/  LDC R10, c[0x0][0xb24] ;  /* 0x0002c900ff0a7b82 */ /* 0x000ee20000000800 */
[----:B-1----:R-:W-:-:S02]  /*0db0*/  I2FP.F32.U32 R95, UR5 ;  /* 0x00000005005f7c45 */ /* 0x002fc40008201000 */
[----:B------:R-:W-:-:S05]  /*0dc0*/  CS2R.32 R3, SR_CgaSize ;  /* 0x0000000000037805 */ /* 0x000fca0000008a00 */
[----:B------:R-:W-:-:S06]  /*0dd0*/  IMAD R3, R3, -0xa0, RZ ;  /* 0xffffff6003037824 */ /* 0x000fcc00078e02ff */
[----:B------:R-:W1:Y:S01]  /*0de0*/  LDC R3, c[0x0][R3+0x2a0] ;  /* 0x0000a80003037b82 */ /* 0x000e620000000800 */
[----:B------:R-:W-:Y:S01]  /*0df0*/  MOV R15, UR5 ;  /* 0x00000005000f7c02 */ /* 0x000fe20008000f00 */
[----:B--2---:R-:W-:Y:S01]  /*0e00*/  FMUL R95, R95, UR9 ;  /* 0x000000095f5f7c20 */ /* 0x004fe20008400000 */
[----:B----4-:R-:W-:Y:S02]  /*0e10*/  I2FP.F32.U32 R94, UR4 ;  /* 0x00000004005e7c45 */ /* 0x010fe40008201000 */
[----:B------:R-:W-:-:S05]  /*0e20*/  CS2R.32 R2, SR_CgaSize ;  /* 0x0000000000027805 */ /* 0x000fca0000008a00 */
[----:B------:R-:W-:-:S06]  /*0e30*/  IMAD R2, R2, -0xa0, RZ ;  /* 0xffffff6002027824 */ /* 0x000fcc00078e02ff */
[----:B------:R-:W2:Y:S01]  /*0e40*/  LDC R2, c[0x0][R2+0x2a4] ;  /* 0x0000a90002027b82 */ /* 0x000ea20000000800 */
[----:B------:R-:W-:Y:S01]  /*0e50*/  MOV R14, UR4 ;  /* 0x00000004000e7c02 */ /* 0x000fe20008000f00 */
[----:B------:R-:W4:Y:S01]  /*0e60*/  F2I.U32.TRUNC.NTZ R95, R95 ;  /* 0x0000005f005f7305 */ /* 0x000f22000020f000 */
[----:B---3--:R-:W-:-:S05]  /*0e70*/  FMUL R94, R94, UR7 ;  /* 0x000000075e5e7c20 */ /* 0x008fca0008400000 */
[----:B------:R-:W-:Y:S01]  /*0e80*/  BAR.SYNC.DEFER_BLOCKING 0x0 ;  /* 0x0000000000007b1d */ /* 0x000fe20000010000 */
[----:B------:R-:W-:-:S05]  /*0e90*/  ISETP.GE.AND P0, PT, R10, 0x1, PT ;  /* 0x000000010a00780c */ /* 0x000fca0003f06270 */
[----:B------:R-:W3:Y:S02]  /*0ea0*/  F2I.U32.TRUNC.NTZ R94, R94 ;  /* 0x0000005e005e7305 */ /* 0x000ee4000020f000 */
[----:B------:R-:W2:Y:S01]  /*0eb0*/  S2UR UR36, SR_CTAID.Z ;  /* 0x00000000002479c3 */ /* 0x000ea20000002700 */
[----:B----4-:R-:W-:-:S05]  /*0ec0*/  IADD3 R95, PT, PT, -R95, RZ, RZ ;  /* 0x000000ff5f5f7210 */ /* 0x010fca0007ffe1ff */
[----:B-1----:R-:W-:Y:S01]  /*0ed0*/  IMAD R95, R3, R95, UR5 ;  /* 0x00000005035f7e24 */ /* 0x002fe2000f8e025f */
[----:B---3--:R-:W-:-:S05]  /*0ee0*/  IADD3 R94, PT, PT, -R94, RZ, RZ ;  /* 0x000000ff5e5e7210 */ /* 0x008fca0007ffe1ff */
[----:B--2---:R-:W-:Y:S01]  /*0ef0*/  IMAD R94, R2, R94, UR4 ;  /* 0x00000004025e7e24 */ /* 0x004fe2000f8e025e */
[----:B------:R-:W-:Y:S06]  /*0f00*/  @!P0 BRA `(.L_x_15) ;  /* 0x0000000000b88947 */ /* 0x000fec0003800000 */
[----:B------:R-:W1:Y:S01]  /*0f10*/  LDC.64 R4, c[0x0][0xb18] ;  /* 0x0002c600ff047b82 */ /* 0x000e620000000a00 */
[----:B------:R-:W-:-:S07]  /*0f20*/  ISETP.NE.AND P0, PT, R10, 0x1, PT ;  /* 0x000000010a00780c */ /* 0x000fce0003f05270 */
[----:B------:R-:W2:Y:S08]  /*0f30*/  LDC R9, c[0x0][0xb0c] ;  /* 0x0002c300ff097b82 */ /* 0x000eb00000000800 */
[----:B------:R-:W3:Y:S08]  /*0f40*/  LDC R12, c[0x0][0x370] ;  /* 0x0000dc00ff0c7b82 */ /* 0x000ef00000000800 */
[----:B------:R-:W4:Y:S01]  /*0f50*/  LDC R11, c[0x0][0x374] ;  /* 0x0000dd00ff0b7b82 */ /* 0x000f220000000800 */
[----:B-1----:R-:W-:-:S07]  /*0f60*/  ISETP.NE.AND P1, PT, R4, 0x1, PT ;  /* 0x000000010400780c */ /* 0x002fce0003f25270 */
[----:B------:R-:W3:Y:S01]  /*0f70*/  LDC.64 R6, c[0x0][0xb10] ;  /* 0x0002c400ff067b82 */ /* 0x000ee20000000a00 */
[----:B--2---:R-:W-:-:S07]  /*0f80*/  ISETP.NE.AND P2, PT, R9, 0x1, PT ;  /* 0x000000010900780c */ /* 0x004fce0003f45270 */
[----:B------:R-:W1:Y:S08]  /*0f90*/  LDC R8, c[0x0][0xb20] ;  /* 0x0002c800ff087b82 */ /* 0x000e700000000800 */
[----:B------:R-:W2:Y:S01]  /*0fa0*/  LDC.64 R2, c[0x0][0xb28] ;  /* 0x0002ca00ff027b82 */ /* 0x000ea20000000a00 */
[----:B----4-:R-:W-:-:S04]  /*0fb0*/  IMAD.HI.U32 R13, R11, R5, RZ ;  /* 0x000000050b0d7227 */ /* 0x010fc800078e00ff */
[----:B------:R-:W-:-:S04]  /*0fc0*/  IMAD.HI.U32 R5, R14, R5, RZ ;  /* 0x000000050e057227 */ /* 0x000fc800078e00ff */
[----:B---3--:R-:W-:-:S05]  /*0fd0*/  IMAD.HI.U32 R16, R12, R6, RZ ;  /* 0x000000060c107227 */ /* 0x008fca00078e00ff */
[-C--:B------:R-:W-:Y:S01]  /*0fe0*/  @P2 SHF.R.U32.HI R12, RZ, R7.reuse, R16 ;  /* 0x00000007ff0c2219 */ /* 0x080fe20000011610 */
[----:B------:R-:W-:Y:S01]  /*0ff0*/  IMAD.HI.U32 R16, R15, R6, RZ ;  /* 0x000000060f107227 */ /* 0x000fe200078e00ff */
[-C--:B-1----:R-:W-:Y:S02]  /*1000*/  @P1 SHF.R.U32.HI R11, RZ, R8.reuse, R13 ;  /* 0x00000008ff0b1219 */ /* 0x082fe4000001160d */
[----:B------:R-:W-:Y:S02]  /*1010*/  SHF.R.U32.HI R5, RZ, R8, R5 ;  /* 0x00000008ff057219 */ /* 0x000fe40000011605 */
[----:B------:R-:W-:Y:S02]  /*1020*/  SHF.R.U32.HI R16, RZ, R7, R16 ;  /* 0x00000007ff107219 */ /* 0x000fe40000011610 */
[----:B------:R-:W-:Y:S01]  /*1030*/  SEL R5, R14, R5, !P1 ;  /* 0x000000050e057207 */ /* 0x000fe20004800000 */
[----:B--2---:R-:W-:Y:S01]  /*1040*/  IMAD.HI.U32 R13, R11, R2, RZ ;  /* 0x000000020b0d7227 */ /* 0x004fe200078e00ff */
[----:B------:R-:W-:-:S03]  /*1050*/  SEL R16, R15, R16, !P2 ;  /* 0x000000100f107207 */ /* 0x000fc60005000000 */
[----:B------:R-:W-:Y:S01]  /*1060*/  IMAD.HI.U32 R6, R12, R2, RZ ;  /* 0x000000020c067227 */ /* 0x000fe200078e00ff */
[----:B------:R-:W-:-:S04]  /*1070*/  @P0 SHF.R.U32.HI R11, RZ, R3, R13 ;  /* 0x00000003ff0b0219 */ /* 0x000fc8000001160d */
[----:B------:R-:W-:Y:S01]  /*1080*/  @P0 SHF.R.U32.HI R12, RZ, R3, R6 ;  /* 0x00000003ff0c0219 */ /* 0x000fe20000011606 */
[----:B------:R-:W-:-:S04]  /*1090*/  IMAD R11, R11, R10, RZ ;  /* 0x0000000a0b0b7224 */ /* 0x000fc800078e02ff */
[----:B------:R-:W-:Y:S01]  /*10a0*/  IMAD R6, R12, R10, RZ ;  /* 0x0000000a0c067224 */ /* 0x000fe200078e02ff */
[----:B------:R-:W-:-:S04]  /*10b0*/  ISETP.GE.AND P1, PT, R5, R11, PT ;  /* 0x0000000b0500720c */ /* 0x000fc80003f26270 */
[----:B------:R-:W-:Y:S01]  /*10c0*/  ISETP.GE.OR P1, PT, R16, R6, P1 ;  /* 0x000000061000720c */ /* 0x000fe20000f26670 */
[----:B------:R-:W-:-:S05]  /*10d0*/  IMAD.HI.U32 R6, R5, R2, RZ ;  /* 0x0000000205067227 */ /* 0x000fca00078e00ff */
[----:B------:R-:W-:-:S04]  /*10e0*/  SHF.R.U32.HI R6, RZ, R3, R6 ;  /* 0x00000003ff067219 */ /* 0x000fc80000011606 */
[----:B------:R-:W-:-:S03]  /*10f0*/  SEL R6, R5, R6, !P0 ;  /* 0x0000000605067207 */ /* 0x000fc60004000000 */
[----:B------:R-:W-:Y:S01]  /*1100*/  @!P1 IMAD.HI.U32 R7, R16, R2, RZ ;  /* 0x0000000210079227 */ /* 0x000fe200078e00ff */
[----:B------:R-:W-:-:S04]  /*1110*/  IADD3 R2, PT, PT, -R6, RZ, RZ ;  /* 0x000000ff06027210 */ /* 0x000fc80007ffe1ff */
[----:B------:R-:W-:Y:S01]  /*1120*/  @!P1 SHF.R.U32.HI R3, RZ, R3, R7 ;  /* 0x00000003ff039219 */ /* 0x000fe20000011607 */
[----:B------:R-:W-:Y:S01]  /*1130*/  IMAD R2, R10, R2, R5 ;  /* 0x000000020a027224 */ /* 0x000fe200078e0205 */
[----:B------:R-:W-:Y:S02]  /*1140*/  IADD3 R7, PT, PT, -R5, RZ, RZ ;  /* 0x000000ff05077210 */ /* 0x000fe40007ffe1ff */
[----:B------:R-:W-:-:S03]  /*1150*/  @!P1 SEL R3, R16, R3, !P0 ;  /* 0x0000000310039207 */ /* 0x000fc60004000000 */
[----:B------:R-:W-:Y:S02]  /*1160*/  IMAD R7, R4, R7, R14 ;  /* 0x0000000704077224 */ /* 0x000fe400078e020e */
[--C-:B------:R-:W-:Y:S02]  /*1170*/  @!P1 IMAD.IADD R6, R6, 0x1, -R3.reuse ;  /* 0x0000000106069824 */ /* 0x100fe400078e0a03 */
[----:B------:R-:W-:Y:S01]  /*1180*/  @!P1 IMAD R3, R2, R12, R3 ;  /* 0x0000000c02039224 */ /* 0x000fe200078e0203 */
[----:B------:R-:W-:Y:S01]  /*1190*/  IADD3 R2, PT, PT, -R16, RZ, RZ ;  /* 0x000000ff10027210 */ /* 0x000fe20007ffe1ff */
[----:B------:R-:W-:Y:S02]  /*11a0*/  @!P1 IMAD R5, R6, R10, R16 ;  /* 0x0000000a06059224 */ /* 0x000fe400078e0210 */
[----:B------:R-:W-:Y:S02]  /*11b0*/  @!P1 IMAD.MOV.U32 R16, RZ, RZ, R3 ;  /* 0x000000ffff109224 */ /* 0x000fe400078e0003 */
[----:B------:R-:W-:-:S02]  /*11c0*/  IMAD R2, R9, R2, R15 ;  /* 0x0000000209027224 */ /* 0x000fc400078e020f */
[----:B------:R-:W-:Y:S02]  /*11d0*/  IMAD R14, R5, R4, R7 ;  /* 0x00000004050e7224 */ /* 0x000fe400078e0207 */
[----:B------:R-:W-:Y:S02]  /*11e0*/  IMAD R15, R16, R9, R2 ;  /* 0x00000009100f7224 */ /* 0x000fe400078e0202 */
.L_x_15:
[----:B------:R-:W1:Y:S01]  /*11f0*/  LDCU UR4, c[0x0][0xb30] ;  /* 0x00016600ff0477ac */ /* 0x000e620008000800 */
[----:B------:R-:W2:Y:S08]  /*1200*/  S2UR UR37, SR_CgaCtaId ;  /* 0x00000000002579c3 */ /* 0x000eb00000008800 */
[----:B------:R-:W3:Y:S01]  /*1210*/  LDC R40, c[0x0][0xb24] ;  /* 0x0002c900ff287b82 */ /* 0x000ee20000000800 */
[----:B-1----:R-:W-:-:S09]  /*1220*/  UISETP.NE.AND UP1, UPT, UR4, 0x1, UPT ;  /* 0x000000010400788c */ /* 0x002fd2000bf25270 */
[----:B--2---:R-:W-:Y:S05]  /*1230*/  BRA.U UP1, `(.L_x_16) ;  /* 0x0000000101407547 */ /* 0x004fea000b800000 */
[----:B------:R-:W1:Y:S08]  /*1240*/  LDC.64 R4, c[0x0][0xb10] ;  /* 0x0002c400ff047b82 */ /* 0x000e700000000a00 */
[----:B------:R-:W2:Y:S08]  /*1250*/  LDC.64 R2, c[0x0][0xb18] ;  /* 0x0002c600ff027b82 */ /* 0x000eb00000000a00 */
[----:B------:R-:W4:Y:S08]  /*1260*/  LDC R6, c[0x0][0xb20] ;  /* 0x0002c800ff067b82 */ /* 0x000f300000000800 */
[----:B------:R-:W3:Y:S01]  /*1270*/  LDC R7, c[0x0][0xb0c] ;  /* 0x0002c300ff077b82 */ /* 0x000ee20000000800 */
[----:B-1----:R-:W-:-:S05]  /*1280*/  IMAD.HI.U32 R4, R15, R4, RZ ;  /* 0x000000040f047227 */ /* 0x002fca00078e00ff */
[----:B------:R-:W-:Y:S01]  /*1290*/  SHF.R.U32.HI R4, RZ, R5, R4 ;  /* 0x00000005ff047219 */ /* 0x000fe20000011604 */
[----:B--2---:R-:W-:Y:S01]  /*12a0*/  IMAD.HI.U32 R3, R14, R3, RZ ;  /* 0x000000030e037227 */ /* 0x004fe200078e00ff */
[----:B------:R-:W-:-:S04]  /*12b0*/  ISETP.NE.AND P0, PT, R2, 0x1, PT ;  /* 0x000000010200780c */ /* 0x000fc80003f05270 */
[----:B----4-:R-:W-:-:S04]  /*12c0*/  SHF.R.U32.HI R3, RZ, R6, R3 ;  /* 0x00000006ff037219 */ /* 0x010fc80000011603 */
[----:B------:R-:W-:Y:S02]  /*12d0*/  SEL R3, R14, R3, !P0 ;  /* 0x000000030e037207 */ /* 0x000fe40004000000 */
[----:B---3--:R-:W-:-:S04]  /*12e0*/  ISETP.NE.AND P1, PT, R7, 0x1, PT ;  /* 0x000000010700780c */ /* 0x008fc80003f25270 */
[----:B------:R-:W-:-:S05]  /*12f0*/  SEL R4, R15, R4, !P1 ;  /* 0x000000040f047207 */ /* 0x000fca0004800000 */
[----:B------:R-:W-:Y:S02]  /*1300*/  IMAD.IADD R5, R3, 0x1, -R4 ;  /* 0x0000000103057824 */ /* 0x000fe400078e0a04 */
[----:B------:R-:W-:Y:S02]  /*1310*/  IMAD.IADD R3, R4, 0x1, -R3 ;  /* 0x0000000104037824 */ /* 0x000fe400078e0a03 */
[----:B------:R-:W-:Y:S02]  /*1320*/  IMAD R15, R5, R7, R15 ;  /* 0x00000007050f7224 */ /* 0x000fe400078e020f */
[----:B------:R-:W-:-:S07]  /*1330*/  IMAD R14, R3, R2, R14 ;  /* 0x00000002030e7224 */ /* 0x000fce00078e020e */
.L_x_16:
[----:B------:R-:W-:Y:S01]  /*1340*/  BAR.SYNC.DEFER_BLOCKING 0x0 ;  /* 0x0000000000007b1d */ /* 0x000fe20000010000 */
[----:B------:R-:W-:Y:S01]  /*1350*/  UISETP.NE.AND UP1, UPT, UR8, 0x2, UPT ;  /* 0x000000020800788c */ /* 0x000fe2000bf25270 */
[----:B------:R-:W-:Y:S02]  /*1360*/  ISETP.NE.OR P5, PT, R0, 0x2, !P5 ;  /* 0x000000020000780c */ /* 0x000fe40006fa5670 */
[----:B------:R-:W-:-:S06]  /*1370*/  LOP3.LUT R2, R108, 0x1f, RZ, 0xc0, !PT ;  /* 0x0000001f6c027812 */ /* 0x000fcc00078ec0ff */
[----:B------:R-:W-:Y:S05]  /*1380*/  BRA.U UP1, `(.L_x_17) ;  /* 0x0000001101387547 */ /* 0x000fea000b800000 */
[----:B------:R-:W1:Y:S01]  /*1390*/  LDCU UR13, c[0x0][0x38c] ;  /* 0x00007180ff0d77ac */ /* 0x000e620008000800 */
[----:B------:R-:W2:Y:S01]  /*13a0*/  LDC R8, c[0x0][0x370] ;  /* 0x0000dc00ff087b82 */ /* 0x000ea20000000800 */
[----:B------:R-:W-:Y:S01]  /*13b0*/  PLOP3.LUT P1, PT, PT, PT, UP2, 0x80, 0x8 ;  /* 0x000000000008781c */ /* 0x000fe20003f2f028 */
[----:B------:R-:W-:Y:S01]  /*13c0*/  IMAD.MOV.U32 R17, RZ, RZ, 0x1 ;  /* 0x00000001ff117424 */ /* 0x000fe200078e00ff */
[----:B------:R-:W-:Y:S01]  /*13d0*/  ISETP.EQ.OR P4, PT, R2, RZ, P5 ;  /* 0x000000ff0200720c */ /* 0x000fe20002f82670 */
[----:B------:R-:W-:Y:S01]  /*13e0*/  IMAD.MOV.U32 R16, RZ, RZ, RZ ;  /* 0x000000ffff107224 */ /* 0x000fe200078e00ff */
[----:B------:R-:W-:Y:S02]  /*13f0*/  PLOP3.LUT P1, PT, P1, PT, PT, 0x8, 0x80 ;  /* 0x000000000080781c */ /* 0x000fe40000f2e170 */
[----:B------:R-:W-:Y:S01]  /*1400*/  CS2R R12, SRZ ;  /* 0x00000000000c7805 */ /* 0x000fe2000001ff00 */
[----:B------:R-:W-:Y:S01]  /*1410*/  IMAD.MOV.U32 R11, RZ, RZ, 0x1 ;  /* 0x00000001ff0b7424 */ /* 0x000fe200078e00ff */
[----:B------:R-:W4:Y:S01]  /*1420*/  LDC R0, c[0x0][0x374] ;  /* 0x0000dd00ff007b82 */ /* 0x000f220000000800 */
[----:B------:R-:W2:Y:S01]  /*1430*/  LDCU.64 UR22, c[0x0][0x348] ;  /* 0x00006900ff1677ac */ /* 0x000ea20008000a00 */
[----:B------:R-:W-:Y:S01]  /*1440*/  UMOV UR6, URZ ;  /* 0x000000ff00067c82 */ /* 0x000fe20008000000 */
[----:B-1----:R-:W-:-:S04]  /*1450*/  UIADD3 UR5, UPT, UPT, UR13, 0x1f, URZ ;  /* 0x0000001f0d057890 */ /* 0x002fc8000fffe0ff */
[----:B------:R-:W-:-:S04]  /*1460*/  USHF.R.S32.HI UR4, URZ, 0x1f, UR5 ;  /* 0x0000001fff047899 */ /* 0x000fc80008011405 */
[----:B------:R-:W-:-:S04]  /*1470*/  ULEA.HI UR4, UR4, UR5, URZ, 0x5 ;  /* 0x0000000504047291 */ /* 0x000fc8000f8f28ff */
[----:B------:R-:W-:Y:S02]  /*1480*/  USHF.R.S32.HI UR15, URZ, 0x5, UR4 ;  /* 0x00000005ff0f7899 */ /* 0x000fe40008011404 */
[----:B------:R-:W-:Y:S02]  /*1490*/  UIADD3 UR4, UPT, UPT, UR13, -0x1, URZ ;  /* 0xffffffff0d047890 */ /* 0x000fe4000fffe0ff */
[----:B------:R-:W-:Y:S02]  /*14a0*/  UISETP.LT.U32.AND UP0, UPT, UR15, 0x3, UPT ;  /* 0x000000030f00788c */ /* 0x000fe4000bf01070 */
[----:B------:R-:W-:Y:S02]  /*14b0*/  UISETP.GE.U32.AND UP1, UPT, UR4, -0x3f, UPT ;  /* 0xffffffc10400788c */ /* 0x000fe4000bf26070 */
[----:B------:R-:W-:Y:S02]  /*14c0*/  USEL UR14, UR15, 0x3, UP0 ;  /* 0x000000030f0e7887 */ /* 0x000fe40008000000 */
[----:B------:R-:W-:-:S02]  /*14d0*/  UIADD3 UR13, UPT, UPT, UR13, 0x3e, URZ ;  /* 0x0000003e0d0d7890 */ /* 0x000fc4000fffe0ff */
[----:B------:R-:W-:Y:S02]  /*14e0*/  UIADD3 UR5, UPT, UPT, UR14, -0x1, URZ ;  /* 0xffffffff0e057890 */ /* 0x000fe4000fffe0ff */
[----:B------:R-:W-:-:S03]  /*14f0*/  UIADD3 UR7, UPT, UPT, UR15, -UR14, URZ ;  /* 0x8000000e0f077290 */ /* 0x000fc6000fffe0ff */
[----:B------:R-:W-:-:S04]  /*1500*/  @UP1 UIADD3 UR5, UPT, UPT, UR14, URZ, URZ ;  /* 0x000000ff0e051290 */ /* 0x000fc8000fffe0ff */
[----:B--2---:R-:W-:-:S12]  /*1510*/  UIADD3 UR5, UPT, UPT, UR5, 0x1, URZ ;  /* 0x0000000105057890 */ /* 0x004fd8000fffe0ff */
.L_x_35:
[----:B------:R-:W-:Y:S01]  /*1520*/  UISETP.NE.AND UP0, UPT, UR37, URZ, UPT ;  /* 0x000000ff2500728c */ /* 0x000fe2000bf05270 */
[----:B------:R-:W1:Y:S08]  /*1530*/  S2UR UR37, SR_CgaCtaId ;  /* 0x00000000002579c3 */ /* 0x000e700000008800 */
[----:B------:R-:W-:Y:S05]  /*1540*/  BRA.U UP0, `(.L_x_18) ;  /* 0x0000000100347547 */ /* 0x000fea000b800000 */
[----:B------:R-:W2:Y:S01]  /*1550*/  S2R R2, SR_CgaCtaId ;  /* 0x0000000000027919 */ /* 0x000ea20000008800 */
[----:B------:R-:W-:-:S04]  /*1560*/  MOV R3, 0x400 ;  /* 0x0000040000037802 */ /* 0x000fc80000000f00 */
[----:B--2---:R-:W-:Y:S02]  /*1570*/  LEA R2, R2, R3, 0x18 ;  /* 0x0000000302027211 */ /* 0x004fe400078ec0ff */
[----:B------:R-:W-:-:S03]  /*1580*/  SHF.L.U32 R3, R11, 0x1f, RZ ;  /* 0x0000001f0b037819 */ /* 0x000fc600000006ff */
[----:B------:R-:W-:-:S04]  /*1590*/  IMAD R2, R12, 0x8, R2 ;  /* 0x000000080c027824 */ /* 0x000fc800078e0202 */
[----:B------:R-:W2:Y:S02]  /*15a0*/  SYNCS.PHASECHK.TRANS64.TRYWAIT P0, [R2+URZ+0xf0], R3 ;  /* 0x0000f003020075a7 */ /* 0x000ea400080011ff */
[----:B--2---:R-:W-:Y:S05]  /*15b0*/  @!P0 BRA `(.L_x_19) ;  /* 0x00000078000c8947 */ /* 0x004fea0003800000 */
.L_x_124:
[----:B------:R-:W-:Y:S01]  /*15c0*/  VIADD R12, R12, 0x1 ;  /* 0x000000010c0c7836 */ /* 0x000fe20000000000 */
[----:B------:R2:W-:Y:S04]  /*15d0*/  SYNCS.ARRIVE.TRANS64.A1T0 RZ, [R2+URZ+0xe0], RZ ;  /* 0x0000e0ff02ff79a7 */ /* 0x0005e800081000ff */
[----:B------:R-:W-:-:S04]  /*15e0*/  ISETP.NE.AND P0, PT, R12, 0x2, PT ;  /* 0x000000020c00780c */ /* 0x000fc80003f05270 */
[----:B------:R-:W-:Y:S02]  /*15f0*/  SEL R12, R12, RZ, P0 ;  /* 0x000000ff0c0c7207 */ /* 0x000fe40000000000 */
[----:B--2---:R-:W-:-:S04]  /*1600*/  SEL R2, RZ, 0x1, P0 ;  /* 0x00000001ff027807 */ /* 0x004fc80000000000 */
[----:B------:R-:W-:-:S07]  /*1610*/  LOP3.LUT R11, R11, R2, RZ, 0x3c, !PT ;  /* 0x000000020b0b7212 */ /* 0x000fce00078e3cff */
.L_x_18:
[----:B------:R-:W-:Y:S01]  /*1620*/  UMOV UR4, 0x400 ;  /* 0x0000040000047882 */ /* 0x000fe20000000000 */
[----:B------:R-:W-:Y:S01]  /*1630*/  SHF.L.U32 R2, R17, 0x1f, RZ ;  /* 0x0000001f11027819 */ /* 0x000fe200000006ff */
[----:B-1----:R-:W-:Y:S01]  /*1640*/  ULEA UR4, UR37, UR4, 0x18 ;  /* 0x0000000425047291 */ /* 0x002fe2000f8ec0ff */
[----:B------:R-:W-:Y:S01]  /*1650*/  R2UR UR35, R15 ;  /* 0x000000000f2372ca */ /* 0x000fe200000e0000 */
[----:B------:R-:W-:Y:S01]  /*1660*/  UISETP.GE.U32.AND UP0, UPT, UR13, 0x3f, UPT ;  /* 0x0000003f0d00788c */ /* 0x000fe2000bf06070 */
[----:B------:R-:W-:Y:S01]  /*1670*/  R2UR UR11, R14 ;  /* 0x000000000e0b72ca */ /* 0x000fe200000e0000 */
[----:B------:R-:W-:Y:S01]  /*1680*/  ULEA UR8, UR6, UR4, 0x3 ;  /* 0x0000000406087291 */ /* 0x000fe2000f8e18ff */
[----:B------:R-:W-:-:S08]  /*1690*/  UMOV UR24, URZ ;  /* 0x000000ff00187c82 */ /* 0x000fd00008000000 */
[----:B------:R1:W2:Y:S01]  /*16a0*/  SYNCS.PHASECHK.TRANS64.TRYWAIT P0, [UR8+0x18], R2 ;  /* 0x00001802ff0075a7 */ /* 0x0002a20008001108 */
[----:B------:R-:W-:Y:S02]  /*16b0*/  USHF.L.U32 UR35, UR35, 0x6, URZ ;  /* 0x0000000623237899 */ /* 0x000fe400080006ff */
[----:B------:R-:W-:Y:S01]  /*16c0*/  USHF.L.U32 UR11, UR11, 0x8, URZ ;  /* 0x000000080b0b7899 */ /* 0x000fe200080006ff */
[----:B------:R-:W-:Y:S11]  /*16d0*/  BRA.U !UP0, `(.L_x_20) ;  /* 0x0000000108a87547 */ /* 0x000ff6000b800000 */
[----:B------:R-:W-:Y:S01]  /*16e0*/  UMOV UR16, URZ ;  /* 0x000000ff00107c82 */ /* 0x000fe20008000000 */
[----:B------:R-:W-:-:S05]  /*16f0*/  UMOV UR17, UR6 ;  /* 0x0000000600117c82 */ /* 0x000fca0008000000 */
.L_x_25:
[----:B-1----:R-:W-:Y:S01]  /*1700*/  ULEA UR33, UR17, UR4, 0x3 ;  /* 0x0000000411217291 */ /* 0x002fe2000f8e18ff */
[----:B--2---:R-:W-:Y:S01]  /*1710*/  @!P5 MOV R3, 0x2800 ;  /* 0x000028000003d802 */ /* 0x004fe20000000f00 */
[----:B--2---:R-:W-:Y:S10]  /*1720*/  @P0 BRA `(.L_x_21) ;  /* 0x00000000000c0947 */ /* 0x004ff40003800000 */
[----:B------:R-:W-:-:S04]  /*1730*/  SHF.L.U32 R4, R17, 0x1f, RZ ;  /* 0x0000001f11047819 */ /* 0x000fc800000006ff */
[----:B------:R-:W2:Y:S02]  /*1740*/  SYNCS.PHASECHK.TRANS64.TRYWAIT P0, [UR33+0x18], R4 ;  /* 0x00001804ff0075a7 */ /* 0x000ea40008001121 */
[----:B--2---:R-:W-:Y:S05]  /*1750*/  @!P0 BRA `(.L_x_22) ;  /* 0x0000007400b88947 */ /* 0x004fea0003800000 */
.L_x_21:
[----:B------:R2:W-:Y:S01]  /*1760*/  @!P5 SYNCS.ARRIVE.TRANS64 RZ, [UR33], R3 ;  /* 0x00000003ffffd9a7 */ /* 0x0005e20008000021 */
[----:B------:R-:W-:Y:S04]  /*1770*/  BSSY.RECONVERGENT B0, `(.L_x_23) ;  /* 0x0000003000007945 */ /* 0x000fe80003800200 */
[----:B------:R-:W-:Y:S05]  /*1780*/  @P4 BRA `(.L_x_24) ;  /* 0x0000000000044947 */ /* 0x000fea0003800000 */
[----:B------:R-:W-:Y:S05]  /*1790*/  BPT.TRAP 0x1 ;  /* 0x000000040000795c */ /* 0x000fea0000300000 */
.L_x_24:
[----:B------:R-:W-:Y:S05]  /*17a0*/  BSYNC.RECONVERGENT B0 ;  /* 0x0000000000007941 */ /* 0x000fea0003800200 */
.L_x_23:
[----:B------:R-:W-:Y:S02]  /*17b0*/  UIADD3 UR6, UPT, UPT, UR17, 0x1, URZ ;  /* 0x0000000111067890 */ /* 0x000fe4000fffe0ff */
[----:B------:R-:W-:Y:S02]  /*17c0*/  ULEA UR32, UR17, UR4, 0xb ;  /* 0x0000000411207291 */ /* 0x000fe4000f8e58ff */
[----:B------:R-:W-:Y:S02]  /*17d0*/  UISETP.NE.AND UP0, UPT, UR6, 0x3, UPT ;  /* 0x000000030600788c */ /* 0x000fe4000bf05270 */
[----:B------:R-:W-:Y:S02]  /*17e0*/  UIADD3 UR26, UP1, UPT, UR22, 0x80, URZ ;  /* 0x00000080161a7890 */ /* 0x000fe4000ff3e0ff */
[----:B------:R-:W-:Y:S02]  /*17f0*/  USEL UR9, URZ, 0x1, UP0 ;  /* 0x00000001ff097887 */ /* 0x000fe40008000000 */
[----:B------:R-:W-:-:S02]  /*1800*/  USEL UR6, UR6, URZ, UP0 ;  /* 0x000000ff06067287 */ /* 0x000fc40008000000 */
[----:B------:R-:W-:Y:S02]  /*1810*/  UIADD3 UR20, UP0, UPT, UR22, 0x180, URZ ;  /* 0x0000018016147890 */ /* 0x000fe4000ff1e0ff */
[----:B------:R-:W-:Y:S01]  /*1820*/  ULEA UR8, UR6, UR4, 0x3 ;  /* 0x0000000406087291 */ /* 0x000fe2000f8e18ff */
[----:B------:R-:W-:Y:S01]  /*1830*/  LOP3.LUT R17, R17, UR9, RZ, 0x3c, !PT ;  /* 0x0000000911117c12 */ /* 0x000fe2000f8e3cff */
[----:B------:R-:W-:Y:S02]  /*1840*/  USHF.L.U32 UR34, UR16, 0x5, URZ ;  /* 0x0000000510227899 */ /* 0x000fe400080006ff */
[----:B------:R-:W-:Y:S01]  /*1850*/  UIADD3.X UR27, UPT, UPT, URZ, UR23, URZ, UP1, !UPT ;  /* 0x00000017ff1b7290 */ /* 0x000fe20008ffe4ff */
[----:B-1----:R-:W-:Y:S01]  /*1860*/  SHF.L.U32 R2, R17, 0x1f, RZ ;  /* 0x0000001f11027819 */ /* 0x002fe200000006ff */
[----:B------:R-:W-:Y:S02]  /*1870*/  UIADD3 UR32, UPT, UPT, UR32, 0x6400, URZ ;  /* 0x0000640020207890 */ /* 0x000fe4000fffe0ff */
[----:B------:R-:W-:Y:S01]  /*1880*/  UIADD3.X UR21, UPT, UPT, URZ, UR23, URZ, UP0, !UPT ;  /* 0x00000017ff157290 */ /* 0x000fe200087fe4ff */
[----:B------:R1:W1:Y:S01]  /*1890*/  SYNCS.PHASECHK.TRANS64.TRYWAIT P0, [UR8+0x18], R2 ;  /* 0x00001802ff0075a7 */ /* 0x0002620008001108 */
[----:B------:R-:W-:Y:S01]  /*18a0*/  ULEA UR8, UR17, UR4, 0xd ;  /* 0x0000000411087291 */ /* 0x000fe2000f8e68ff */
[----:B------:R-:W-:Y:S01]  /*18b0*/  UMOV UR18, 0x0 ;  /* 0x0000000000127882 */ /* 0x000fe20000000000 */
[----:B------:R-:W-:-:S02]  /*18c0*/  UMOV UR19, 0x10000000 ;  /* 0x1000000000137882 */ /* 0x000fc40000000000 */
[----:B------:R-:W-:Y:S01]  /*18d0*/  UIADD3 UR8, UPT, UPT, UR8, 0x7c00, URZ ;  /* 0x00007c0008087890 */ /* 0x000fe2000fffe0ff */
[----:B------:R1:W-:Y:S01]  /*18e0*/  UTMALDG.3D [UR32], [UR26], desc[UR18] ;  /* 0x000012201a0075b4 */ /* 0x0003e20008011000 */
[----:B------:R-:W-:Y:S01]  /*18f0*/  UMOV UR12, UR36 ;  /* 0x00000024000c7c82 */ /* 0x000fe20008000000 */
[----:B------:R-:W-:Y:S01]  /*1900*/  UMOV UR9, UR33 ;  /* 0x0000002100097c82 */ /* 0x000fe20008000000 */
[----:B------:R-:W-:Y:S01]  /*1910*/  UMOV UR10, UR34 ;  /* 0x00000022000a7c82 */ /* 0x000fe20008000000 */
[----:B------:R-:W-:Y:S01]  /*1920*/  UIADD3 UR16, UPT, UPT, UR16, 0x1, URZ ;  /* 0x0000000110107890 */ /* 0x000fe2000fffe0ff */
[----:B------:R-:W-:Y:S01]  /*1930*/  UMOV UR24, UR5 ;  /* 0x0000000500187c82 */ /* 0x000fe20008000000 */
[----:B------:R-:W-:Y:S02]  /*1940*/  UMOV UR17, UR6 ;  /* 0x0000000600117c82 */ /* 0x000fe40008000000 */
[----:B------:R1:W-:Y:S01]  /*1950*/  UTMALDG.3D [UR8], [UR20], desc[UR18] ;  /* 0x00001208140075b4 */ /* 0x0003e20008011000 */
[----:B------:R-:W-:-:S09]  /*1960*/  UISETP.NE.AND UP0, UPT, UR16, UR5, UPT ;  /* 0x000000051000728c */ /* 0x000fd2000bf05270 */
[----:B------:R-:W-:Y:S05]  /*1970*/  BRA.U UP0, `(.L_x_25) ;  /* 0xfffffffd00607547 */ /* 0x000fea000b83ffff */
.L_x_20:
[----:B-1----:R-:W-:Y:S01]  /*1980*/  ULEA UR8, UR6, UR4, 0x3 ;  /* 0x0000000406087291 */ /* 0x002fe2000f8e18ff */
[----:B------:R-:W-:Y:S01]  /*1990*/  SHF.L.U32 R2, R17, 0x1f, RZ ;  /* 0x0000001f11027819 */ /* 0x000fe200000006ff */
[----:B------:R-:W-:Y:S01]  /*19a0*/  @!P1 SYNCS.ARRIVE.TRANS64.A1T0 RZ, [UR4+0x78], RZ ;  /* 0x000078ffffff99a7 */ /* 0x000fe20008100004 */
[----:B------:R-:W-:-:S06]  /*19b0*/  UISETP.GT.AND UP0, UPT, UR15, UR14, UPT ;  /* 0x0000000e0f00728c */ /* 0x000fcc000bf04270 */
[----:B--2---:R1:W2:Y:S03]  /*19c0*/  SYNCS.PHASECHK.TRANS64.TRYWAIT P0, [UR8+0x18], R2 ;  /* 0x00001802ff0075a7 */ /* 0x0042a60008001108 */
[----:B------:R-:W-:Y:S05]  /*19d0*/  BRA.U !UP0, `(.L_x_26) ;  /* 0x0000000108ac7547 */ /* 0x000fea000b800000 */
[----:B------:R-:W-:Y:S01]  /*19e0*/  UIADD3 UR21, UPT, UPT, UR7, UR24, URZ ;  /* 0x0000001807157290 */ /* 0x000fe2000fffe0ff */
[----:B------:R-:W-:-:S11]  /*19f0*/  UMOV UR25, UR6 ;  /* 0x0000000600197c82 */ /* 0x000fd60008000000 */
.L_x_31:
[----:B-1----:R-:W-:Y:S01]  /*1a00*/  ULEA UR17, UR25, UR4, 0x3 ;  /* 0x0000000419117291 */ /* 0x002fe2000f8e18ff */
[----:B--2---:R-:W-:Y:S01]  /*1a10*/  @!P5 MOV R3, 0x2800 ;  /* 0x000028000003d802 */ /* 0x004fe20000000f00 */
[----:B--2---:R-:W-:Y:S10]  /*1a20*/  @P0 BRA `(.L_x_27) ;  /* 0x00000000000c0947 */ /* 0x004ff40003800000 */
[----:B------:R-:W-:-:S04]  /*1a30*/  SHF.L.U32 R4, R17, 0x1f, RZ ;  /* 0x0000001f11047819 */ /* 0x000fc800000006ff */
[----:B------:R-:W2:Y:S02]  /*1a40*/  SYNCS.PHASECHK.TRANS64.TRYWAIT P0, [UR17+0x18], R4 ;  /* 0x00001804ff0075a7 */ /* 0x000ea40008001111 */
[----:B--2---:R-:W-:Y:S05]  /*1a50*/  @!P0 BRA `(.L_x_28) ;  /* 0x0000007400108947 */ /* 0x004fea0003800000 */
.L_x_27:
[----:B------:R2:W-:Y:S01]  /*1a60*/  @!P5 SYNCS.ARRIVE.TRANS64 RZ, [UR17], R3 ;  /* 0x00000003ffffd9a7 */ /* 0x0005e20008000011 */
[----:B------:R-:W-:Y:S04]  /*1a70*/  BSSY.RECONVERGENT B0, `(.L_x_29) ;  /* 0x0000003000007945 */ /* 0x000fe80003800200 */
[----:B------:R-:W-:Y:S05]  /*1a80*/  @P4 BRA `(.L_x_30) ;  /* 0x0000000000044947 */ /* 0x000fea0003800000 */
[----:B------:R-:W-:Y:S05]  /*1a90*/  BPT.TRAP 0x1 ;  /* 0x000000040000795c */ /* 0x000fea0000300000 */
.L_x_30:
[----:B------:R-:W-:Y:S05]  /*1aa0*/  BSYNC.RECONVERGENT B0 ;  /* 0x0000000000007941 */ /* 0x000fea0003800200 */
.L_x_29:
        /* <DEDUP_REMOVED lines=10> */
[----:B------:R-:W-:Y:S01]  /*1b50*/  UIADD3 UR16, UPT, UPT, UR16, 0x6400, URZ ;  /* 0x0000640010107890 */ /* 0x000fe2000fffe0ff */
[----:B-1----:R-:W-:Y:S01]  /*1b60*/  SHF.L.U32 R2, R17, 0x1f, RZ ;  /* 0x0000001f11027819 */ /* 0x002fe200000006ff */
[----:B------:R-:W-:Y:S02]  /*1b70*/  UIADD3.X UR31, UPT, UPT, URZ, UR23, URZ, UP1, !UPT ;  /* 0x00000017ff1f7290 */ /* 0x000fe40008ffe4ff */
[----:B------:R-:W-:Y:S01]  /*1b80*/  UIADD3.X UR29, UPT, UPT, URZ, UR23, URZ, UP0, !UPT ;  /* 0x00000017ff1d7290 */ /* 0x000fe200087fe4ff */
[----:B------:R1:W1:Y:S01]  /*1b90*/  SYNCS.PHASECHK.TRANS64.TRYWAIT P0, [UR8+0x18], R2 ;  /* 0x00001802ff0075a7 */ /* 0x0002620008001108 */
[----:B------:R-:W-:Y:S01]  /*1ba0*/  ULEA UR8, UR25, UR4, 0xd ;  /* 0x0000000419087291 */ /* 0x000fe2000f8e68ff */
[----:B------:R-:W-:Y:S01]  /*1bb0*/  UMOV UR26, 0x0 ;  /* 0x00000000001a7882 */ /* 0x000fe20000000000 */
[----:B------:R-:W-:-:S02]  /*1bc0*/  UMOV UR27, 0x10000000 ;  /* 0x10000000001b7882 */ /* 0x000fc40000000000 */
[----:B------:R-:W-:Y:S01]  /*1bd0*/  UIADD3 UR8, UPT, UPT, UR8, 0x7c00, URZ ;  /* 0x00007c0008087890 */ /* 0x000fe2000fffe0ff */
[----:B------:R-:W-:Y:S01]  /*1be0*/  UMOV UR19, UR35 ;  /* 0x0000002300137c82 */ /* 0x000fe20008000000 */
[----:B------:R-:W-:Y:S01]  /*1bf0*/  UMOV UR20, UR36 ;  /* 0x0000002400147c82 */ /* 0x000fe20008000000 */
[----:B------:R-:W-:Y:S01]  /*1c00*/  UMOV UR12, UR36 ;  /* 0x00000024000c7c82 */ /* 0x000fe20008000000 */
[----:B------:R-:W-:Y:S01]  /*1c10*/  UMOV UR9, UR17 ;  /* 0x0000001100097c82 */ /* 0x000fe20008000000 */
[----:B------:R-:W-:Y:S01]  /*1c20*/  UMOV UR10, UR18 ;  /* 0x00000012000a7c82 */ /* 0x000fe20008000000 */
[----:B------:R1:W-:Y:S01]  /*1c30*/  UTMALDG.3D [UR16], [UR30], desc[UR26] ;  /* 0x00001a101e0075b4 */ /* 0x0003e20008011000 */
[----:B------:R-:W-:Y:S01]  /*1c40*/  UIADD3 UR24, UPT, UPT, UR24, 0x1, URZ ;  /* 0x0000000118187890 */ /* 0x000fe2000fffe0ff */
[----:B------:R-:W-:-:S03]  /*1c50*/  UMOV UR25, UR6 ;  /* 0x0000000600197c82 */ /* 0x000fc60008000000 */
[----:B------:R-:W-:Y:S01]  /*1c60*/  UISETP.NE.AND UP0, UPT, UR24, UR21, UPT ;  /* 0x000000151800728c */ /* 0x000fe2000bf05270 */
[----:B------:R1:W-:Y:S08]  /*1c70*/  UTMALDG.3D [UR8], [UR28], desc[UR26] ;  /* 0x00001a081c0075b4 */ /* 0x0003f00008011000 */
[----:B------:R-:W-:Y:S05]  /*1c80*/  BRA.U UP0, `(.L_x_31) ;  /* 0xfffffffd005c7547 */ /* 0x000fea000b83ffff */
.L_x_26:
[C---:B-1----:R-:W-:Y:S01]  /*1c90*/  LEA R2, R16.reuse, UR4, 0x3 ;  /* 0x0000000410027c11 */ /* 0x042fe2000f8e18ff */
[----:B------:R-:W-:Y:S01]  /*1ca0*/  NOP ;  /* 0x0000000000007918 */ /* 0x000fe20000000000 */
[----:B--2---:R-:W-:Y:S02]  /*1cb0*/  SHF.L.U32 R3, R13, 0x1f, RZ ;  /* 0x0000001f0d037819 */ /* 0x004fe400000006ff */
[----:B------:R-:W-:Y:S02]  /*1cc0*/  LEA R4, R16, UR4, 0x4 ;  /* 0x0000000410047c11 */ /* 0x000fe4000f8e20ff */
[----:B------:R-:W1:Y:S02]  /*1cd0*/  SYNCS.PHASECHK.TRANS64.TRYWAIT P0, [R2+URZ+0x80], R3 ;  /* 0x00008003020075a7 */ /* 0x000e6400080011ff */
[----:B-1----:R-:W-:Y:S05]  /*1ce0*/  @!P0 BRA `(.L_x_32) ;  /* 0x0000007000848947 */ /* 0x002fea0003800000 */
.L_x_127:
[----:B------:R-:W2:Y:S01]  /*1cf0*/  LDS.128 R4, [R4+0x110] ;  /* 0x0001100004047984 */ /* 0x000ea20000000c00 */
[----:B---3--:R-:W-:Y:S01]  /*1d00*/  ISETP.GE.AND P0, PT, R40, 0x1, PT ;  /* 0x000000012800780c */ /* 0x008fe20003f06270 */
[----:B-1----:R-:W-:Y:S01]  /*1d10*/  VIADD R2, R2, 0x90 ;  /* 0x0000009002027836 */ /* 0x002fe20000000000 */
[----:B------:R-:W-:Y:S01]  /*1d20*/  @!PT LDS RZ, [RZ] ;  /* 0x00000000fffff984 */ /* 0x000fe20000000800 */
[----:B------:R-:W-:Y:S01]  /*1d30*/  @!PT LDS RZ, [RZ] ;  /* 0x00000000fffff984 */ /* 0x000fe20000000800 */
[----:B------:R-:W-:Y:S01]  /*1d40*/  @!PT LDS RZ, [RZ] ;  /* 0x00000000fffff984 */ /* 0x000fe20000000800 */
[----:B------:R-:W-:Y:S01]  /*1d50*/  @!PT LDS RZ, [RZ] ;  /* 0x00000000fffff984 */ /* 0x000fe20000000800 */
[----:B------:R1:W-:Y:S06]  /*1d60*/  MEMBAR.ALL.CTA ;  /* 0x0000000000007992 */ /* 0x0003ec0000008000 */
[----:B-1----:R-:W1:Y:S01]  /*1d70*/  FENCE.VIEW.ASYNC.S ;  /* 0x00000000000073c6 */ /* 0x002e620000000000 */
[----:B------:R-:W-:-:S04]  /*1d80*/  PRMT R2, RZ, 0x654, R2 ;  /* 0x00000654ff027816 */ /* 0x000fc80000000002 */
[----:B-1----:R1:W-:Y:S01]  /*1d90*/  SYNCS.ARRIVE.TRANS64.RED.A1T0 RZ, [R2+URZ], RZ ;  /* 0x000000ff02ff79a7 */ /* 0x0023e200081004ff */
[----:B--2---:R-:W-:-:S13]  /*1da0*/  LOP3.LUT P2, RZ, R6, 0x1, RZ, 0xc0, !PT ;  /* 0x0000000106ff7812 */ /* 0x004fda000784c0ff */
[----:B------:R-:W-:Y:S01]  /*1db0*/  @P2 SHF.R.U32.HI R3, RZ, 0x10, R5 ;  /* 0x00000010ff032819 */ /* 0x000fe20000011605 */
[----:B------:R-:W-:Y:S01]  /*1dc0*/  VOTEU.ANY UP0, P2 ;  /* 0x0000000000ff7886 */ /* 0x000fe20001000100 */
[----:B------:R-:W-:Y:S02]  /*1dd0*/  @P2 MOV R10, R4 ;  /* 0x00000004000a2202 */ /* 0x000fe40000000f00 */
[----:B------:R-:W-:Y:S02]  /*1de0*/  @P2 R2UR.BROADCAST UR8, R3 ;  /* 0x00000000030822ca */ /* 0x000fe400008e0000 */
[----:B------:R-:W-:-:S11]  /*1df0*/  @P2 LOP3.LUT R9, R5, 0xffff, RZ, 0xc0, !PT ;  /* 0x0000ffff05092812 */ /* 0x000fd600078ec0ff */
[----:B------:R-:W-:Y:S01]  /*1e00*/  @UP0 UMOV UR36, UR8 ;  /* 0x0000000800240c82 */ /* 0x000fe20008000000 */
[----:B-1----:R-:W-:Y:S05]  /*1e10*/  @!P0 BRA `(.L_x_33) ;  /* 0x0000000000b88947 */ /* 0x002fea0003800000 */
[----:B------:R-:W4:Y:S01]  /*1e20*/  LDC.64 R4, c[0x0][0xb18] ;  /* 0x0002c600ff047b82 */ /* 0x000f220000000a00 */
[----:B------:R-:W-:-:S07]  /*1e30*/  ISETP.NE.AND P3, PT, R40, 0x1, PT ;  /* 0x000000012800780c */ /* 0x000fce0003f65270 */
[----:B------:R-:W1:Y:S08]  /*1e40*/  LDC.64 R6, c[0x0][0xb10] ;  /* 0x0002c400ff067b82 */ /* 0x000e700000000a00 */
[----:B------:R-:W2:Y:S08]  /*1e50*/  LDC R14, c[0x0][0xb20] ;  /* 0x0002c800ff0e7b82 */ /* 0x000eb00000000800 */
[----:B------:R-:W3:Y:S01]  /*1e60*/  LDC R15, c[0x0][0xb0c] ;  /* 0x0002c300ff0f7b82 */ /* 0x000ee20000000800 */
[----:B----4-:R-:W-:Y:S01]  /*1e70*/  IMAD.HI.U32 R19, R0, R5, RZ ;  /* 0x0000000500137227 */ /* 0x010fe200078e00ff */
[----:B------:R-:W-:-:S03]  /*1e80*/  ISETP.NE.AND P0, PT, R4, 0x1, PT ;  /* 0x000000010400780c */ /* 0x000fc60003f05270 */
[----:B------:R-:W-:-:S03]  /*1e90*/  IMAD.HI.U32 R5, R9, R5, RZ ;  /* 0x0000000509057227 */ /* 0x000fc600078e00ff */
[----:B------:R-:W4:Y:S01]  /*1ea0*/  LDC.64 R2, c[0x0][0xb28] ;  /* 0x0002ca00ff027b82 */ /* 0x000f220000000a00 */
[----:B-1----:R-:W-:-:S04]  /*1eb0*/  IMAD.HI.U32 R20, R8, R6, RZ ;  /* 0x0000000608147227 */ /* 0x002fc800078e00ff */
[----:B------:R-:W-:Y:S01]  /*1ec0*/  IMAD.HI.U32 R21, R10, R6, RZ ;  /* 0x000000060a157227 */ /* 0x000fe200078e00ff */
[----:B------:R-:W-:Y:S02]  /*1ed0*/  SHF.R.U32.HI R20, RZ, R7, R20 ;  /* 0x00000007ff147219 */ /* 0x000fe40000011614 */
[-C--:B--2---:R-:W-:Y:S02]  /*1ee0*/  SHF.R.U32.HI R19, RZ, R14.reuse, R19 ;  /* 0x0000000eff137219 */ /* 0x084fe40000011613 */
[----:B------:R-:W-:Y:S02]  /*1ef0*/  SHF.R.U32.HI R5, RZ, R14, R5 ;  /* 0x0000000eff057219 */ /* 0x000fe40000011605 */
[----:B------:R-:W-:Y:S02]  /*1f00*/  SEL R19, R0, R19, !P0 ;  /* 0x0000001300137207 */ /* 0x000fe40004000000 */
[----:B------:R-:W-:Y:S02]  /*1f10*/  SHF.R.U32.HI R21, RZ, R7, R21 ;  /* 0x00000007ff157219 */ /* 0x000fe40000011615 */
[----:B---3--:R-:W-:-:S02]  /*1f20*/  ISETP.NE.AND P1, PT, R15, 0x1, PT ;  /* 0x000000010f00780c */ /* 0x008fc40003f25270 */
[----:B------:R-:W-:Y:S02]  /*1f30*/  SEL R5, R9, R5, !P0 ;  /* 0x0000000509057207 */ /* 0x000fe40004000000 */
[----:B------:R-:W-:Y:S02]  /*1f40*/  SEL R20, R8, R20, !P1 ;  /* 0x0000001408147207 */ /* 0x000fe40004800000 */
[----:B------:R-:W-:Y:S01]  /*1f50*/  SEL R21, R10, R21, !P1 ;  /* 0x000000150a157207 */ /* 0x000fe20004800000 */
[----:B----4-:R-:W-:-:S04]  /*1f60*/  IMAD.HI.U32 R18, R19, R2, RZ ;  /* 0x0000000213127227 */ /* 0x010fc800078e00ff */
        /* <DEDUP_REMOVED lines=10> */
[----:B------:R-:W-:-:S04]  /*2010*/  @!P0 IMAD.HI.U32 R7, R21, R2, RZ ;  /* 0x0000000215078227 */ /* 0x000fc800078e00ff */
[----:B------:R-:W-:Y:S01]  /*2020*/  IMAD.MOV R2, RZ, RZ, -R6 ;  /* 0x000000ffff027224 */ /* 0x000fe200078e0a06 */
[----:B------:R-:W-:Y:S02]  /*2030*/  @!P0 SHF.R.U32.HI R3, RZ, R3, R7 ;  /* 0x00000003ff038219 */ /* 0x000fe40000011607 */
[----:B------:R-:W-:Y:S01]  /*2040*/  IADD3 R7, PT, PT, -R5, RZ, RZ ;  /* 0x000000ff05077210 */ /* 0x000fe20007ffe1ff */
[----:B------:R-:W-:Y:S01]  /*2050*/  IMAD R2, R40, R2, R5 ;  /* 0x0000000228027224 */ /* 0x000fe200078e0205 */
        /* <DEDUP_REMOVED lines=10> */
.L_x_33:
[----:B------:R-:W1:Y:S02]  /*2100*/  LDCU UR8, c[0x0][0xb30] ;  /* 0x00016600ff0877ac */ /* 0x000e640008000800 */
[----:B-1----:R-:W-:-:S09]  /*2110*/  UISETP.NE.AND UP0, UPT, UR8, 0x1, UPT ;  /* 0x000000010800788c */ /* 0x002fd2000bf05270 */
[----:B------:R-:W-:Y:S05]  /*2120*/  BRA.U UP0, `(.L_x_34) ;  /* 0x0000000100407547 */ /* 0x000fea000b800000 */
[----:B------:R-:W1:Y:S08]  /*2130*/  LDC.64 R4, c[0x0][0xb10] ;  /* 0x0002c400ff047b82 */ /* 0x000e700000000a00 */
[----:B------:R-:W2:Y:S08]  /*2140*/  LDC.64 R2, c[0x0][0xb18] ;  /* 0x0002c600ff027b82 */ /* 0x000eb00000000a00 */
[----:B------:R-:W3:Y:S08]  /*2150*/  LDC R6, c[0x0][0xb20] ;  /* 0x0002c800ff067b82 */ /* 0x000ef00000000800 */
[----:B------:R-:W4:Y:S01]  /*2160*/  LDC R7, c[0x0][0xb0c] ;  /* 0x0002c300ff077b82 */ /* 0x000f220000000800 */
[----:B-1----:R-:W-:-:S05]  /*2170*/  IMAD.HI.U32 R4, R10, R4, RZ ;  /* 0x000000040a047227 */ /* 0x002fca00078e00ff */
[----:B------:R-:W-:Y:S01]  /*2180*/  SHF.R.U32.HI R4, RZ, R5, R4 ;  /* 0x00000005ff047219 */ /* 0x000fe20000011604 */
[----:B--2---:R-:W-:Y:S01]  /*2190*/  IMAD.HI.U32 R3, R9, R3, RZ ;  /* 0x0000000309037227 */ /* 0x004fe200078e00ff */
[----:B------:R-:W-:-:S04]  /*21a0*/  ISETP.NE.AND P0, PT, R2, 0x1, PT ;  /* 0x000000010200780c */ /* 0x000fc80003f05270 */
[----:B---3--:R-:W-:-:S04]  /*21b0*/  SHF.R.U32.HI R3, RZ, R6, R3 ;  /* 0x00000006ff037219 */ /* 0x008fc80000011603 */
[----:B------:R-:W-:Y:S02]  /*21c0*/  SEL R3, R9, R3, !P0 ;  /* 0x0000000309037207 */ /* 0x000fe40004000000 */
[----:B----4-:R-:W-:-:S04]  /*21d0*/  ISETP.NE.AND P1, PT, R7, 0x1, PT ;  /* 0x000000010700780c */ /* 0x010fc80003f25270 */
[----:B------:R-:W-:-:S05]  /*21e0*/  SEL R4, R10, R4, !P1 ;  /* 0x000000040a047207 */ /* 0x000fca0004800000 */
[----:B------:R-:W-:Y:S02]  /*21f0*/  IMAD.IADD R5, R3, 0x1, -R4 ;  /* 0x0000000103057824 */ /* 0x000fe400078e0a04 */
[----:B------:R-:W-:Y:S02]  /*2200*/  IMAD.IADD R3, R4, 0x1, -R3 ;  /* 0x0000000104037824 */ /* 0x000fe400078e0a03 */
[----:B------:R-:W-:Y:S02]  /*2210*/  IMAD R10, R5, R7, R10 ;  /* 0x00000007050a7224 */ /* 0x000fe400078e020a */
[----:B------:R-:W-:-:S07]  /*2220*/  IMAD R9, R3, R2, R9 ;  /* 0x0000000203097224 */ /* 0x000fce00078e0209 */
.L_x_34:
[----:B------:R-:W-:Y:S01]  /*2230*/  VIADD R16, R16, 0x1 ;  /* 0x0000000110107836 */ /* 0x000fe20000000000 */
[----:B------:R-:W-:Y:S01]  /*2240*/  PLOP3.LUT P1, PT, PT, PT, PT, 0x80, 0x8 ;  /* 0x000000000008781c */ /* 0x000fe20003f2f070 */
[----:B------:R-:W-:Y:S02]  /*2250*/  IMAD.IADD R15, R10, 0x1, R95 ;  /* 0x000000010a0f7824 */ /* 0x000fe400078e025f */
[----:B------:R-:W-:Y:S01]  /*2260*/  IMAD.IADD R14, R9, 0x1, R94 ;  /* 0x00000001090e7824 */ /* 0x000fe200078e025e */
[----:B------:R-:W-:-:S04]  /*2270*/  ISETP.NE.AND P0, PT, R16, 0x2, PT ;  /* 0x000000021000780c */ /* 0x000fc80003f05270 */
[----:B------:R-:W-:Y:S02]  /*2280*/  SEL R2, RZ, 0x1, P0 ;  /* 0x00000001ff027807 */ /* 0x000fe40000000000 */
[----:B------:R-:W-:Y:S02]  /*2290*/  SEL R16, R16, RZ, P0 ;  /* 0x000000ff10107207 */ /* 0x000fe40000000000 */
[----:B------:R-:W-:Y:S01]  /*22a0*/  LOP3.LUT R13, R13, R2, RZ, 0x3c, !PT ;  /* 0x000000020d0d7212 */ /* 0x000fe200078e3cff */
[----:B------:R-:W-:Y:S06]  /*22b0*/  @P2 BRA `(.L_x_35) ;  /* 0xfffffff000982947 */ /* 0x000fec000383ffff */
[----:B------:R-:W-:Y:S01]  /*22c0*/  UIADD3 UR4, UPT, UPT, UR4, 0x18, URZ ;  /* 0x0000001804047890 */ /* 0x000fe2000fffe0ff */
[----:B------:R-:W-:-:S03]  /*22d0*/  SHF.L.U32 R2, R17, 0x1f, RZ ;  /* 0x0000001f11027819 */ /* 0x000fc600000006ff */
[----:B------:R-:W-:-:S09]  /*22e0*/  ULEA UR5, UR6, UR4, 0x3 ;  /* 0x0000000406057291 */ /* 0x000fd2000f8e18ff */
[----:B------:R-:W1:Y:S02]  /*22f0*/  SYNCS.PHASECHK.TRANS64.TRYWAIT P0, [UR5], R2 ;  /* 0x00000002ff0075a7 */ /* 0x000e640008001105 */
[----:B-1----:R-:W-:Y:S05]  /*2300*/  @!P0 BRA `(.L_x_36) ;  /* 0x0000006c00108947 */ /* 0x002fea0003800000 */
.L_x_129:
[----:B------:R-:W-:-:S04]  /*2310*/  UIADD3 UR6, UPT, UPT, UR6, 0x1, URZ ;  /* 0x0000000106067890 */ /* 0x000fc8000fffe0ff */
[----:B------:R-:W-:-:S04]  /*2320*/  UISETP.NE.AND UP0, UPT, UR6, 0x3, UPT ;  /* 0x000000030600788c */ /* 0x000fc8000bf05270 */
[----:B------:R-:W-:Y:S02]  /*2330*/  USEL UR7, URZ, 0x1, UP0 ;  /* 0x00000001ff077887 */ /* 0x000fe40008000000 */
[----:B------:R-:W-:-:S04]  /*2340*/  USEL UR6, UR6, URZ, UP0 ;  /* 0x000000ff06067287 */ /* 0x000fc80008000000 */
[----:B------:R-:W-:Y:S01]  /*2350*/  ULEA UR5, UR6, UR4, 0x3 ;  /* 0x0000000406057291 */ /* 0x000fe2000f8e18ff */
[----:B------:R-:W-:-:S04]  /*2360*/  LOP3.LUT R17, R17, UR7, RZ, 0x3c, !PT ;  /* 0x0000000711117c12 */ /* 0x000fc8000f8e3cff */
[----:B-1----:R-:W-:-:S04]  /*2370*/  SHF.L.U32 R2, R17, 0x1f, RZ ;  /* 0x0000001f11027819 */ /* 0x002fc800000006ff */
[----:B------:R-:W1:Y:S02]  /*2380*/  SYNCS.PHASECHK.TRANS64.TRYWAIT P0, [UR5], R2 ;  /* 0x00000002ff0075a7 */ /* 0x000e640008001105 */
[----:B-1----:R-:W-:Y:S05]  /*2390*/  @!P0 BRA `(.L_x_37) ;  /* 0x0000006c00048947 */ /* 0x002fea0003800000 */
.L_x_131:
[----:B------:R-:W-:-:S04]  /*23a0*/  UIADD3 UR6, UPT, UPT, UR6, 0x1, URZ ;  /* 0x0000000106067890 */ /* 0x000fc8000fffe0ff */
[----:B------:R-:W-:-:S04]  /*23b0*/  UISETP.NE.AND UP0, UPT, UR6, 0x3, UPT ;  /* 0x000000030600788c */ /* 0x000fc8000bf05270 */
[----:B------:R-:W-:Y:S02]  /*23c0*/  USEL UR5, URZ, 0x1, UP0 ;  /* 0x00000001ff057887 */ /* 0x000fe40008000000 */
[----:B------:R-:W-:-:S04]  /*23d0*/  USEL UR6, UR6, URZ, UP0 ;  /* 0x000000ff06067287 */ /* 0x000fc80008000000 */
[----:B------:R-:W-:Y:S01]  /*23e0*/  ULEA UR6, UR6, UR4, 0x3 ;  /* 0x0000000406067291 */ /* 0x000fe2000f8e18ff */
[----:B-1----:R-:W-:-:S04]  /*23f0*/  LOP3.LUT R2, R17, UR5, RZ, 0x3c, !PT ;  /* 0x0000000511027c12 */ /* 0x002fc8000f8e3cff */
[----:B------:R-:W-:Y:S01]  /*2400*/  SHF.L.U32 R2, R2, 0x1f, RZ ;  /* 0x0000001f02027819 */ /* 0x000fe200000006ff */
[----:B----4-:R-:W-:-:S07]  /*2410*/  IMAD.U32 R0, RZ, RZ, UR6 ;  /* 0x00000006ff007e24 */ /* 0x010fce000f8e00ff */
.L_x_38:
[----:B-1----:R1:W2:Y:S02]  /*2420*/  SYNCS.PHASECHK.TRANS64.TRYWAIT P0, [R0+URZ], R2 ;  /* 0x00000002000075a7 */ /* 0x0022a400080011ff */
[----:B--2---:R-:W-:Y:S05]  /*2430*/  @!P0 NANOSLEEP.SYNCS 0x989680 ;  /* 0x009896800000895d */ /* 0x004fea0003900000 */
[----:B------:R-:W2:Y:S02]  /*2440*/  @!P0 SYNCS.PHASECHK.TRANS64 P0, [R0+URZ], R2 ;  /* 0x00000002000085a7 */ /* 0x000ea400080010ff */
[----:B--2---:R-:W-:Y:S05]  /*2450*/  @P0 EXIT ;  /* 0x000000000000094d */ /* 0x004fea0003800000 */
[----:B------:R-:W-:Y:S05]  /*2460*/  BRA `(.L_x_38) ;  /* 0xfffffffc00ec7947 */ /* 0x000fea000383ffff */
.L_x_17:
[----:B------:R-:W-:-:S04]  /*2470*/  UISETP.NE.AND UP1, UPT, UR37, URZ, UPT ;  /* 0x000000ff2500728c */ /* 0x000fc8000bf25270 */
[----:B------:R-:W-:-:S09]  /*2480*/  UISETP.NE.OR UP1, UPT, UR8, 0x1, UP1 ;  /* 0x000000010800788c */ /* 0x000fd20008f25670 */
[----:B------:R-:W-:Y:S05]  /*2490*/  BRA.U UP1, `(.L_x_39) ;  /* 0x0000000501487547 */ /* 0x000fea000b800000 */
[----:B------:R-:W-:Y:S01]  /*24a0*/  ISETP.NE.AND P2, PT, R2, RZ, PT ;  /* 0x000000ff0200720c */ /* 0x000fe20003f45270 */
[----:B------:R-:W-:Y:S01]  /*24b0*/  IMAD.MOV.U32 R12, RZ, RZ, 0x1 ;  /* 0x00000001ff0c7424 */ /* 0x000fe200078e00ff */
[----:B------:R-:W-:Y:S02]  /*24c0*/  CS2R R10, SRZ ;  /* 0x00000000000a7805 */ /* 0x000fe4000001ff00 */
[----:B------:R-:W-:Y:S01]  /*24d0*/  CS2R R8, SRZ ;  /* 0x0000000000087805 */ /* 0x000fe2000001ff00 */
[----:B------:R-:W-:Y:S01]  /*24e0*/  UMOV UR4, 0x400 ;  /* 0x0000040000047882 */ /* 0x000fe20000000000 */
[----:B------:R-:W-:Y:S01]  /*24f0*/  UMOV UR6, URZ ;  /* 0x000000ff00067c82 */ /* 0x000fe20008000000 */
[----:B------:R-:W-:-:S12]  /*2500*/  ULEA UR37, UR37, UR4, 0x18 ;  /* 0x0000000425257291 */ /* 0x000fd8000f8ec0ff */
.L_x_43:
[----:B------:R-:W-:Y:S02]  /*2510*/  LEA R0, R8, UR37, 0x3 ;  /* 0x0000002508007c11 */ /* 0x000fe4000f8e18ff */
[----:B------:R-:W-:-:S03]  /*2520*/  SHF.L.U32 R4, R9, 0x1f, RZ ;  /* 0x0000001f09047819 */ /* 0x000fc600000006ff */
[----:B------:R-:W-:Y:S01]  /*2530*/  VIADD R5, R0, 0xf0 ;  /* 0x000000f000057836 */ /* 0x000fe20000000000 */
[----:B------:R-:W1:Y:S02]  /*2540*/  SYNCS.PHASECHK.TRANS64.TRYWAIT P0, [R0+URZ+0xe0], R4 ;  /* 0x0000e004000075a7 */ /* 0x000e6400080011ff */
[----:B-1----:R-:W-:Y:S05]  /*2550*/  @!P0 BRA `(.L_x_40) ;  /* 0x0000006800ac8947 */ /* 0x002fea0003800000 */
.L_x_132:
[----:B------:R-:W-:Y:S01]  /*2560*/  ULEA UR5, UR6, UR37, 0x3 ;  /* 0x0000002506057291 */ /* 0x000fe2000f8e18ff */
[----:B-1----:R-:W-:Y:S01]  /*2570*/  PRMT R0, RZ, 0x654, R5 ;  /* 0x00000654ff007816 */ /* 0x002fe20000000005 */
[----:B------:R-:W-:Y:S01]  /*2580*/  @!P2 IMAD.MOV.U32 R4, RZ, RZ, 0x10 ;  /* 0x00000010ff04a424 */ /* 0x000fe200078e00ff */
[----:B------:R-:W-:Y:S01]  /*2590*/  SHF.L.U32 R5, R12, 0x1f, RZ ;  /* 0x0000001f0c057819 */ /* 0x000fe200000006ff */
[----:B------:R-:W-:Y:S01]  /*25a0*/  UIADD3 UR4, UPT, UPT, UR5, 0x80, URZ ;  /* 0x0000008005047890 */ /* 0x000fe2000fffe0ff */
[----:B------:R1:W-:Y:S05]  /*25b0*/  SYNCS.ARRIVE.TRANS64.RED.A1T0 RZ, [R0+URZ], RZ ;  /* 0x000000ff00ff79a7 */ /* 0x0003ea00081004ff */
[----:B------:R-:W-:Y:S01]  /*25c0*/  IMAD.U32 R6, RZ, RZ, UR4 ;  /* 0x00000004ff067e24 */ /* 0x000fe2000f8e00ff */
[----:B------:R-:W2:Y:S04]  /*25d0*/  SYNCS.PHASECHK.TRANS64.TRYWAIT P0, [UR5+0x90], R5 ;  /* 0x00009005ff0075a7 */ /* 0x000ea80008001105 */
[----:B------:R-:W-:Y:S01]  /*25e0*/  PRMT R6, R2, 0x654, R6 ;  /* 0x0000065402067816 */ /* 0x000fe20000000006 */
[----:B-12---:R-:W-:Y:S06]  /*25f0*/  @!P0 BRA `(.L_x_41) ;  /* 0x0000006800988947 */ /* 0x006fec0003800000 */
.L_x_134:
[----:B------:R-:W-:Y:S01]  /*2600*/  ULEA UR4, UR6, UR37, 0x4 ;  /* 0x0000002506047291 */ /* 0x000fe2000f8e20ff */
[----:B------:R-:W-:Y:S01]  /*2610*/  SEL R3, R6, R3, !P2 ;  /* 0x0000000306037207 */ /* 0x000fe20005000000 */
[----:B------:R-:W-:Y:S01]  /*2620*/  UIADD3 UR5, UPT, UPT, UR5, 0x80, URZ ;  /* 0x0000008005057890 */ /* 0x000fe2000fffe0ff */
[----:B-1----:R-:W-:Y:S01]  /*2630*/  LEA R0, R11, UR37, 0x3 ;  /* 0x000000250b007c11 */ /* 0x002fe2000f8e18ff */
[----:B------:R-:W-:Y:S01]  /*2640*/  UIADD3 UR4, UPT, UPT, UR4, 0x110, URZ ;  /* 0x0000011004047890 */ /* 0x000fe2000fffe0ff */
[----:B------:R1:W-:Y:S01]  /*2650*/  @!P2 SYNCS.ARRIVE.TRANS64.RED RZ, [R3+URZ], R4 ;  /* 0x0000000403ffa9a7 */ /* 0x0003e200080004ff */
[----:B------:R-:W-:Y:S01]  /*2660*/  UIADD3 UR6, UPT, UPT, UR6, 0x1, URZ ;  /* 0x0000000106067890 */ /* 0x000fe2000fffe0ff */
[----:B------:R-:W-:-:S03]  /*2670*/  VIADD R8, R8, 0x1 ;  /* 0x0000000108087836 */ /* 0x000fc60000000000 */
[----:B------:R-:W-:Y:S02]  /*2680*/  UISETP.NE.AND UP0, UPT, UR6, 0x2, UPT ;  /* 0x000000020600788c */ /* 0x000fe4000bf05270 */
[----:B------:R-:W-:Y:S01]  /*2690*/  ISETP.NE.AND P0, PT, R8, 0x2, PT ;  /* 0x000000020800780c */ /* 0x000fe20003f05270 */
[----:B------:R-:W-:Y:S06]  /*26a0*/  UGETNEXTWORKID.BROADCAST [UR4], [UR5] ;  /* 0x00000000040073ca */ /* 0x000fec0008000100 */
[----:B------:R-:W-:Y:S02]  /*26b0*/  USEL UR4, URZ, 0x1, UP0 ;  /* 0x00000001ff047887 */ /* 0x000fe40008000000 */
[----:B------:R-:W-:-:S04]  /*26c0*/  USEL UR6, UR6, URZ, UP0 ;  /* 0x000000ff06067287 */ /* 0x000fc80008000000 */
[----:B------:R-:W-:Y:S02]  /*26d0*/  LOP3.LUT R12, R12, UR4, RZ, 0x3c, !PT ;  /* 0x000000040c0c7c12 */ /* 0x000fe4000f8e3cff */
[----:B-1----:R-:W-:-:S04]  /*26e0*/  SHF.L.U32 R4, R10, 0x1f, RZ ;  /* 0x0000001f0a047819 */ /* 0x002fc800000006ff */
[----:B------:R-:W1:Y:S02]  /*26f0*/  SYNCS.PHASECHK.TRANS64.TRYWAIT P1, [R0+URZ+0x80], R4 ;  /* 0x00008004000075a7 */ /* 0x000e6400080211ff */
[----:B-1----:R-:W-:Y:S05]  /*2700*/  @!P1 BRA `(.L_x_42) ;  /* 0x00000068006c9947 */ /* 0x002fea0003800000 */
.L_x_135:
[C---:B-1----:R-:W-:Y:S01]  /*2710*/  LEA R4, R11.reuse, UR37, 0x4 ;  /* 0x000000250b047c11 */ /* 0x042fe2000f8e20ff */
[----:B------:R-:W-:Y:S01]  /*2720*/  VIADD R0, R0, 0x90 ;  /* 0x0000009000007836 */ /* 0x000fe20000000000 */
[----:B------:R-:W-:Y:S01]  /*2730*/  SEL R8, R8, RZ, P0 ;  /* 0x000000ff08087207 */ /* 0x000fe20000000000 */
[----:B------:R-:W-:-:S03]  /*2740*/  VIADD R11, R11, 0x1 ;  /* 0x000000010b0b7836 */ /* 0x000fc60000000000 */
[----:B------:R-:W1:Y:S01]  /*2750*/  LDS.128 R4, [R4+0x110] ;  /* 0x0001100004047984 */ /* 0x000e620000000c00 */
[----:B------:R-:W-:Y:S02]  /*2760*/  PRMT R0, RZ, 0x654, R0 ;  /* 0x00000654ff007816 */ /* 0x000fe40000000000 */
[C---:B------:R-:W-:Y:S01]  /*2770*/  ISETP.NE.AND P1, PT, R11.reuse, 0x2, PT ;  /* 0x000000020b00780c */ /* 0x040fe20003f25270 */
[----:B------:R-:W-:Y:S01]  /*2780*/  @!PT LDS RZ, [RZ] ;  /* 0x00000000fffff984 */ /* 0x000fe20000000800 */
[----:B------:R-:W-:Y:S01]  /*2790*/  @!PT LDS RZ, [RZ] ;  /* 0x00000000fffff984 */ /* 0x000fe20000000800 */
[----:B------:R-:W-:Y:S01]  /*27a0*/  @!PT LDS RZ, [RZ] ;  /* 0x00000000fffff984 */ /* 0x000fe20000000800 */
[----:B------:R-:W-:Y:S01]  /*27b0*/  @!PT LDS RZ, [RZ] ;  /* 0x00000000fffff984 */ /* 0x000fe20000000800 */
[----:B------:R2:W-:Y:S06]  /*27c0*/  MEMBAR.ALL.CTA ;  /* 0x0000000000007992 */ /* 0x0005ec0000008000 */
[----:B--2---:R-:W2:Y:S01]  /*27d0*/  FENCE.VIEW.ASYNC.S ;  /* 0x00000000000073c6 */ /* 0x004ea20000000000 */
[----:B------:R-:W-:Y:S01]  /*27e0*/  SEL R11, R11, RZ, P1 ;  /* 0x000000ff0b0b7207 */ /* 0x000fe20000800000 */
[----:B--2---:R2:W-:Y:S01]  /*27f0*/  SYNCS.ARRIVE.TRANS64.RED.A1T0 RZ, [R0+URZ], RZ ;  /* 0x000000ff00ff79a7 */ /* 0x0045e200081004ff */
[----:B-1----:R-:W-:-:S02]  /*2800*/  LOP3.LUT P3, RZ, R6, 0x1, RZ, 0xc0, !PT ;  /* 0x0000000106ff7812 */ /* 0x002fc4000786c0ff */
[----:B------:R-:W-:-:S04]  /*2810*/  SEL R4, RZ, 0x1, P1 ;  /* 0x00000001ff047807 */ /* 0x000fc80000800000 */
[----:B------:R-:W-:Y:S02]  /*2820*/  LOP3.LUT R10, R10, R4, RZ, 0x3c, !PT ;  /* 0x000000040a0a7212 */ /* 0x000fe400078e3cff */
[----:B--2---:R-:W-:-:S04]  /*2830*/  SEL R0, RZ, 0x1, P0 ;  /* 0x00000001ff007807 */ /* 0x004fc80000000000 */
[----:B------:R-:W-:Y:S01]  /*2840*/  LOP3.LUT R9, R9, R0, RZ, 0x3c, !PT ;  /* 0x0000000009097212 */ /* 0x000fe200078e3cff */
[----:B------:R-:W-:Y:S06]  /*2850*/  @P3 BRA `(.L_x_43) ;  /* 0xfffffffc002c3947 */ /* 0x000fec000383ffff */
[----:B------:R-:W-:Y:S01]  /*2860*/  ULEA UR5, UR6, UR37, 0x3 ;  /* 0x0000002506057291 */ /* 0x000fe2000f8e18ff */
[----:B------:R-:W-:-:S08]  /*2870*/  SHF.L.U32 R2, R12, 0x1f, RZ ;  /* 0x0000001f0c027819 */ /* 0x000fd000000006ff */
[----:B------:R-:W1:Y:S02]  /*2880*/  SYNCS.PHASECHK.TRANS64 P0, [UR5+0x90], R2 ;  /* 0x00009002ff0075a7 */ /* 0x000e640008001005 */
[----:B-1----:R-:W-:Y:S05]  /*2890*/  @P0 BRA `(.L_x_44) ;  /* 0x0000000000080947 */ /* 0x002fea0003800000 */
[----:B------:R-:W1:Y:S02]  /*28a0*/  SYNCS.PHASECHK.TRANS64.TRYWAIT P0, [UR5+0x90], R2 ;  /* 0x00009002ff0075a7 */ /* 0x000e640008001105 */
[----:B-1----:R-:W-:Y:S05]  /*28b0*/  @!P0 BRA `(.L_x_45) ;  /* 0x0000006800148947 */ /* 0x002fea0003800000 */
.L_x_44:
[----:B------:R-:W-:-:S04]  /*28c0*/  UIADD3 UR4, UPT, UPT, UR6, 0x1, URZ ;  /* 0x0000000106047890 */ /* 0x000fc8000fffe0ff */
[----:B------:R-:W-:-:S04]  /*28d0*/  UISETP.NE.AND UP0, UPT, UR4, 0x2, UPT ;  /* 0x000000020400788c */ /* 0x000fc8000bf05270 */
[----:B------:R-:W-:Y:S02]  /*28e0*/  USEL UR7, URZ, 0x1, UP0 ;  /* 0x00000001ff077887 */ /* 0x000fe40008000000 */
[----:B------:R-:W-:-:S04]  /*28f0*/  USEL UR4, UR4, URZ, UP0 ;  /* 0x000000ff04047287 */ /* 0x000fc80008000000 */
[----:B------:R-:W-:Y:S01]  /*2900*/  ULEA UR4, UR4, UR37, 0x3 ;  /* 0x0000002504047291 */ /* 0x000fe2000f8e18ff */
[----:B-1----:R-:W-:-:S04]  /*2910*/  LOP3.LUT R2, R12, UR7, RZ, 0x3c, !PT ;  /* 0x000000070c027c12 */ /* 0x002fc8000f8e3cff */
[----:B------:R-:W-:-:S04]  /*2920*/  SHF.L.U32 R0, R2, 0x1f, RZ ;  /* 0x0000001f02007819 */ /* 0x000fc800000006ff */
[----:B------:R-:W1:Y:S02]  /*2930*/  SYNCS.PHASECHK.TRANS64 P0, [UR4+0x90], R0 ;  /* 0x00009000ff0075a7 */ /* 0x000e640008001004 */
[----:B-1----:R-:W-:Y:S05]  /*2940*/  @P0 EXIT ;  /* 0x000000000000094d */ /* 0x002fea0003800000 */
[----:B------:R-:W-:Y:S02]  /*2950*/  SHF.L.U32 R2, R2, 0x1f, RZ ;  /* 0x0000001f02027819 */ /* 0x000fe400000006ff */
[----:B------:R-:W-:-:S07]  /*2960*/  MOV R0, UR4 ;  /* 0x0000000400007c02 */ /* 0x000fce0008000f00 */
.L_x_46:
[----:B-1----:R1:W2:Y:S02]  /*2970*/  SYNCS.PHASECHK.TRANS64.TRYWAIT P0, [R0+URZ+0x90], R2 ;  /* 0x00009002000075a7 */ /* 0x0022a400080011ff */
[----:B--2---:R-:W-:Y:S05]  /*2980*/  @!P0 NANOSLEEP.SYNCS 0x989680 ;  /* 0x009896800000895d */ /* 0x004fea0003900000 */
[----:B------:R-:W2:Y:S02]  /*2990*/  @!P0 SYNCS.PHASECHK.TRANS64 P0, [R0+URZ+0x90], R2 ;  /* 0x00009002000085a7 */ /* 0x000ea400080010ff */
[----:B--2---:R-:W-:Y:S05]  /*29a0*/  @P0 EXIT ;  /* 0x000000000000094d */ /* 0x004fea0003800000 */
[----:B------:R-:W-:Y:S05]  /*29b0*/  BRA `(.L_x_46) ;  /* 0xfffffffc00ec7947 */ /* 0x000fea000383ffff */
.L_x_39:
[----:B------:R-:W-:-:S09]  /*29c0*/  UISETP.NE.AND UP1, UPT, UR8, URZ, UPT ;  /* 0x000000ff0800728c */ /* 0x000fd2000bf25270 */
[----:B------:R-:W-:Y:S05]  /*29d0*/  BRA.U UP1, `(.L_x_47) ;  /* 0x0000000d01787547 */ /* 0x000fea000b800000 */
[----:B------:R-:W-:Y:S01]  /*29e0*/  UMOV UR4, 0x40 ;  /* 0x0000004000047882 */ /* 0x000fe20000000000 */
[----:B------:R-:W-:Y:S01]  /*29f0*/  NOP ;  /* 0x0000000000007918 */ /* 0x000fe20000000000 */
[----:B------:R-:W-:Y:S01]  /*2a00*/  ULEA UR4, UR37, UR4, 0x18 ;  /* 0x0000000425047291 */ /* 0x000fe2000f8ec0ff */
[----:B------:R-:W-:Y:S02]  /*2a10*/  UMOV UR5, 0x400 ;  /* 0x0000040000057882 */ /* 0x000fe40000000000 */
[----:B------:R-:W-:-:S06]  /*2a20*/  ULEA UR37, UR37, UR5, 0x18 ;  /* 0x0000000525257291 */ /* 0x000fcc000f8ec0ff */
[----:B------:R-:W1:Y:S02]  /*2a30*/  LDS.U8 R0, [UR4+0x1c] ;  /* 0x00001c04ff007984 */ /* 0x000e640008000000 */
[----:B-1----:R-:W-:-:S13]  /*2a40*/  ISETP.NE.AND P0, PT, R0, RZ, PT ;  /* 0x000000ff0000720c */ /* 0x002fda0003f05270 */
[----:B------:R-:W-:Y:S05]  /*2a50*/  @P0 BRA `(.L_x_48) ;  /* 0x0000000000580947 */ /* 0x000fea0003800000 */
[----:B------:R-:W-:-:S13]  /*2a60*/  ELECT P0, URZ, PT ;  /* 0x0000000000ff782f */ /* 0x000fda0003800000 */
[----:B------:R-:W-:Y:S05]  /*2a70*/  @!P0 BRA `(.L_x_49) ;  /* 0x0000000000608947 */ /* 0x000fea0003800000 */
[----:B------:R-:W-:Y:S01]  /*2a80*/  UMOV UR5, 0x10 ;  /* 0x0000001000057882 */ /* 0x000fe20000000000 */
[----:B------:R-:W-:Y:S01]  /*2a90*/  HFMA2 R0, -RZ, RZ, 0, 5.9604644775390625e-08 ;  /* 0x00000001ff007431 */ /* 0x000fe200000001ff */
[----:B------:R-:W-:-:S03]  /*2aa0*/  MOV R2, 0xffff ;  /* 0x0000ffff00027802 */ /* 0x000fc60000000f00 */
[----:B------:R-:W-:Y:S04]  /*2ab0*/  DEPBAR.LE SB1, 0x36 ;  /* 0x00009d800000791a */ /* 0x000fe80000000000 */
[----:B------:R-:W1:Y:S02]  /*2ac0*/  UTCATOMSWS.FIND_AND_SET.ALIGN UP0, UR5, UR5 ;  /* 0x00000005000575e3 */ /* 0x000e640008000800 */
[----:B-1----:R-:W-:Y:S01]  /*2ad0*/  MOV R3, UR5 ;  /* 0x0000000500037c02 */ /* 0x002fe20008000f00 */
[----:B------:R-:W-:Y:S06]  /*2ae0*/  BRA.U UP0, `(.L_x_50) ;  /* 0x0000000100187547 */ /* 0x000fec000b800000 */
.L_x_51:
[----:B------:R-:W-:Y:S05]  /*2af0*/  NANOSLEEP 0x64 ;  /* 0x000000640000795d */ /* 0x000fea0003800000 */
[----:B------:R-:W-:-:S05]  /*2b00*/  UMOV UR5, 0x10 ;  /* 0x0000001000057882 */ /* 0x000fca0000000000 */
[----:B------:R-:W-:Y:S04]  /*2b10*/  DEPBAR.LE SB1, 0x36 ;  /* 0x00009d800000791a */ /* 0x000fe80000000000 */
[----:B------:R-:W1:Y:S02]  /*2b20*/  UTCATOMSWS.FIND_AND_SET.ALIGN UP0, UR5, UR5 ;  /* 0x00000005000575e3 */ /* 0x000e640008000800 */
[----:B-1----:R-:W-:Y:S01]  /*2b30*/  MOV R3, UR5 ;  /* 0x0000000500037c02 */ /* 0x002fe20008000f00 */
[----:B------:R-:W-:Y:S05]  /*2b40*/  BRA.U !UP0, `(.L_x_51) ;  /* 0xfffffffd08e87547 */ /* 0x000fea000b83ffff */
.L_x_50:
[-C--:B------:R-:W-:Y:S02]  /*2b50*/  SHF.L.U32 R2, R2, R3.reuse, RZ ;  /* 0x0000000302027219 */ /* 0x080fe400000006ff */
[----:B------:R-:W-:Y:S01]  /*2b60*/  SHF.L.U32 R0, R0, R3, RZ ;  /* 0x0000000300007219 */ /* 0x000fe200000006ff */
[----:B------:R-:W-:Y:S02]  /*2b70*/  IMAD.SHL.U32 R3, R3, 0x20, RZ ;  /* 0x0000002003037824 */ /* 0x000fe400078e00ff */
[----:B------:R1:W-:Y:S04]  /*2b80*/  ATOMS.OR RZ, [UR4+0x14], R2 ;  /* 0x00001402ffff798c */ /* 0x0003e8000b000004 */
[----:B------:R1:W-:Y:S04]  /*2b90*/  ATOMS.OR RZ, [UR4+0x18], R0 ;  /* 0x00001800ffff798c */ /* 0x0003e8000b000004 */
[----:B------:R1:W-:Y:S01]  /*2ba0*/  STS [UR37+0x130], R3 ;  /* 0x00013003ff007988 */ /* 0x0003e20008000825 */
[----:B------:R-:W-:Y:S05]  /*2bb0*/  BRA `(.L_x_49) ;  /* 0x0000000000107947 */ /* 0x000fea0003800000 */
.L_x_48:
[----:B------:R-:W-:Y:S02]  /*2bc0*/  MOV R0, 0xffffffff ;  /* 0xffffffff00007802 */ /* 0x000fe40000000f00 */
[----:B------:R-:W-:-:S03]  /*2bd0*/  MOV R2, 0x2c00 ;  /* 0x00002c0000027802 */ /* 0x000fc60000000f00 */
[----:B------:R1:W-:Y:S04]  /*2be0*/  STS [UR37+0x130], R0 ;  /* 0x00013000ff007988 */ /* 0x0003e80008000825 */
[----:B-1-3-5:R-:W-:Y:S05]  /*2bf0*/  CALL.REL.NOINC `($__internal_1_$__cuda_sm10x_tcgen05_guardrail_trap_phase_invalid_during_alloc) ;  /* 0x0000006c00587944 */ /* 0x02afea0003c00000 */
.L_x_49:
[----:B------:R-:W-:Y:S05]  /*2c00*/  WARPSYNC.ALL ;  /* 0x0000000000007948 */ /* 0x000fea0003800000 */
[----:B------:R-:W2:Y:S01]  /*2c10*/  S2UR UR6, SR_CgaCtaId ;  /* 0x00000000000679c3 */ /* 0x000ea20000008800 */
[----:B------:R-:W-:Y:S01]  /*2c20*/  UMOV UR4, 0x400 ;  /* 0x0000040000047882 */ /* 0x000fe20000000000 */
[----:B------:R-:W-:-:S06]  /*2c30*/  NOP ;  /* 0x0000000000007918 */ /* 0x000fcc0000000000 */
[----:B------:R-:W-:Y:S06]  /*2c40*/  BAR.ARV 0x6, 0xa0 ;  /* 0x0182800000007b1d */ /* 0x000fec0000002000 */
[----:B------:R-:W4:Y:S01]  /*2c50*/  LDCU UR7, c[0x0][0x38c] ;  /* 0x00007180ff0777ac */ /* 0x000f220008000800 */
[----:B------:R-:W-:Y:S01]  /*2c60*/  IMAD.MOV.U32 R11, RZ, RZ, 0x1 ;  /* 0x00000001ff0b7424 */ /* 0x000fe200078e00ff */
[----:B------:R-:W-:Y:S01]  /*2c70*/  CS2R R8, SRZ ;  /* 0x0000000000087805 */ /* 0x000fe2000001ff00 */
[----:B------:R-:W-:Y:S01]  /*2c80*/  IMAD.MOV.U32 R10, RZ, RZ, RZ ;  /* 0x000000ffff0a7224 */ /* 0x000fe200078e00ff */
[----:B------:R-:W-:Y:S01]  /*2c90*/  UMOV UR18, URZ ;  /* 0x000000ff00127c82 */ /* 0x000fe20008000000 */
[----:B------:R-:W-:Y:S01]  /*2ca0*/  UMOV UR17, URZ ;  /* 0x000000ff00117c82 */ /* 0x000fe20008000000 */
[----:B------:R-:W-:Y:S01]  /*2cb0*/  UMOV UR20, 0x0 ;  /* 0x0000000000147882 */ /* 0x000fe20000000000 */
[----:B------:R-:W-:Y:S01]  /*2cc0*/  UMOV UR21, 0x4400490 ;  /* 0x0440049000157882 */ /* 0x000fe20000000000 */
[----:B--2---:R-:W-:Y:S01]  /*2cd0*/  ULEA UR6, UR6, UR4, 0x18 ;  /* 0x0000000406067291 */ /* 0x004fe2000f8ec0ff */
[----:B------:R-:W2:Y:S03]  /*2ce0*/  LDCU UR4, c[0x0][0x38c] ;  /* 0x00007180ff0477ac */ /* 0x000ea60008000800 */
[----:B------:R-:W-:-:S02]  /*2cf0*/  UIADD3 UR11, UPT, UPT, UR6, 0x6400, URZ ;  /* 0x00006400060b7890 */ /* 0x000fc4000fffe0ff */
[----:B----4-:R-:W-:-:S03]  /*2d00*/  UIADD3 UR7, UPT, UPT, UR7, 0x1f, URZ ;  /* 0x0000001f07077890 */ /* 0x010fc6000fffe0ff */
[----:B-1----:R-:W1:Y:S01]  /*2d10*/  LDS R0, [UR6+0x130] ;  /* 0x00013006ff007984 */ /* 0x002e620008000800 */
[----:B------:R-:W-:Y:S02]  /*2d20*/  UIADD3 UR12, UPT, UPT, UR6, 0x7c00, URZ ;  /* 0x00007c00060c7890 */ /* 0x000fe4000fffe0ff */
[----:B------:R-:W-:Y:S02]  /*2d30*/  USHF.R.S32.HI UR5, URZ, 0x1f, UR7 ;  /* 0x0000001fff057899 */ /* 0x000fe40008011407 */
[----:B------:R-:W-:Y:S02]  /*2d40*/  USHF.R.U32.HI UR11, URZ, 0x4, UR11 ;  /* 0x00000004ff0b7899 */ /* 0x000fe4000801160b */
[----:B------:R-:W-:Y:S02]  /*2d50*/  ULEA.HI UR5, UR5, UR7, URZ, 0x5 ;  /* 0x0000000705057291 */ /* 0x000fe4000f8f28ff */
[----:B------:R-:W-:Y:S02]  /*2d60*/  USHF.R.U32.HI UR12, URZ, 0x4, UR12 ;  /* 0x00000004ff0c7899 */ /* 0x000fe4000801160c */
[----:B------:R-:W-:-:S02]  /*2d70*/  USHF.R.S32.HI UR5, URZ, 0x5, UR5 ;  /* 0x00000005ff057899 */ /* 0x000fc40008011405 */
[----:B------:R-:W-:Y:S02]  /*2d80*/  ULOP3.LUT UR11, UR11, 0x3fff, URZ, 0xc0, !UPT ;  /* 0x00003fff0b0b7892 */ /* 0x000fe4000f8ec0ff */
[----:B------:R-:W-:Y:S02]  /*2d90*/  UISETP.LT.AND UP0, UPT, UR5, 0x1, UPT ;  /* 0x000000010500788c */ /* 0x000fe4000bf01270 */
[----:B------:R-:W-:Y:S02]  /*2da0*/  ULOP3.LUT UR12, UR12, 0x3fff, URZ, 0xc0, !UPT ;  /* 0x00003fff0c0c7892 */ /* 0x000fe4000f8ec0ff */
[----:B------:R-:W-:Y:S02]  /*2db0*/  USEL UR10, UR5, 0x1, !UP0 ;  /* 0x00000001050a7887 */ /* 0x000fe4000c000000 */
[----:B------:R-:W-:Y:S02]  /*2dc0*/  ULOP3.LUT UR11, UR11, 0x10000, URZ, 0xfc, !UPT ;  /* 0x000100000b0b7892 */ /* 0x000fe4000f8efcff */
[----:B------:R-:W-:-:S02]  /*2dd0*/  ULOP3.LUT UR12, UR12, 0x10000, URZ, 0xfc, !UPT ;  /* 0x000100000c0c7892 */ /* 0x000fc4000f8efcff */
[----:B------:R-:W-:Y:S02]  /*2de0*/  UIADD3 UR10, UPT, UPT, -UR10, URZ, URZ ;  /* 0x000000ff0a0a7290 */ /* 0x000fe4000fffe1ff */
[----:B--2---:R-:W-:Y:S01]  /*2df0*/  UISETP.GE.AND UP3, UPT, UR4, 0x1, UPT ;  /* 0x000000010400788c */ /* 0x004fe2000bf66270 */
[----:B-1----:R-:W-:-:S15]  /*2e00*/  R2UR UR19, R0 ;  /* 0x00000000001372ca */ /* 0x002fde00000e0000 */
.L_x_58:
[----:B------:R-:W-:Y:S02]  /*2e10*/  LEA R0, R10, UR6, 0x3 ;  /* 0x000000060a007c11 */ /* 0x000fe4000f8e18ff */
[----:B------:R-:W-:Y:S02]  /*2e20*/  SHF.L.U32 R2, R9, 0x1f, RZ ;  /* 0x0000001f09027819 */ /* 0x000fe400000006ff */
[----:B------:R-:W-:Y:S01]  /*2e30*/  PLOP3.LUT P0, PT, PT, PT, UP3, 0x80, 0x8 ;  /* 0x000000000008781c */ /* 0x000fe20003f0f038 */
[----:B------:R-:W-:Y:S01]  /*2e40*/  VIADD R3, R0, 0x90 ;  /* 0x0000009000037836 */ /* 0x000fe20000000000 */
[----:B-1----:R-:W1:Y:S02]  /*2e50*/  SYNCS.PHASECHK.TRANS64.TRYWAIT P1, [R0+URZ+0x80], R2 ;  /* 0x00008002000075a7 */ /* 0x002e6400080211ff */
[----:B-1--4-:R-:W-:Y:S09]  /*2e60*/  @!P1 BRA `(.L_x_52) ;  /* 0x0000006000c09947 */ /* 0x012ff20003800000 */
.L_x_137:
[----:B------:R-:W-:Y:S01]  /*2e70*/  LEA R4, R10, UR6, 0x4 ;  /* 0x000000060a047c11 */ /* 0x000fe2000f8e20ff */
[----:B------:R-:W-:Y:S01]  /*2e80*/  @UP3 ULEA UR4, UR17, UR6, 0x3 ;  /* 0x0000000611043291 */ /* 0x000fe2000f8e18ff */
[----:B------:R-:W-:Y:S01]  /*2e90*/  PLOP3.LUT P2, PT, PT, PT, PT, 0x80, 0x8 ;  /* 0x000000000008781c */ /* 0x000fe20003f4f070 */
[----:B------:R-:W-:Y:S01]  /*2ea0*/  ULEA UR9, UR18, UR6, 0x3 ;  /* 0x0000000612097291 */ /* 0x000fe2000f8e18ff */
[----:B------:R-:W-:Y:S02]  /*2eb0*/  PRMT R3, RZ, 0x654, R3 ;  /* 0x00000654ff037816 */ /* 0x000fe40000000003 */
[----:B------:R-:W2:Y:S01]  /*2ec0*/  LDS.128 R4, [R4+0x110] ;  /* 0x0001100004047984 */ /* 0x000ea20000000c00 */
[----:B-1----:R-:W-:Y:S02]  /*2ed0*/  @P0 SHF.L.U32 R2, R8, 0x1f, RZ ;  /* 0x0000001f08020819 */ /* 0x002fe400000006ff */
[----:B------:R-:W-:Y:S01]  /*2ee0*/  SHF.L.U32 R0, R11, 0x1f, RZ ;  /* 0x0000001f0b007819 */ /* 0x000fe200000006ff */
[----:B------:R-:W-:Y:S01]  /*2ef0*/  @!PT LDS RZ, [RZ] ;  /* 0x00000000fffff984 */ /* 0x000fe20000000800 */
[----:B------:R-:W-:Y:S01]  /*2f00*/  @!PT LDS RZ, [RZ] ;  /* 0x00000000fffff984 */ /* 0x000fe20000000800 */
[----:B------:R-:W-:Y:S01]  /*2f10*/  @!PT LDS RZ, [RZ] ;  /* 0x00000000fffff984 */ /* 0x000fe20000000800 */
[----:B------:R-:W-:Y:S01]  /*2f20*/  @!PT LDS RZ, [RZ] ;  /* 0x00000000fffff984 */ /* 0x000fe20000000800 */
[----:B------:R1:W-:Y:S06]  /*2f30*/  MEMBAR.ALL.CTA ;  /* 0x0000000000007992 */ /* 0x0003ec0000008000 */
[----:B-1----:R-:W1:Y:S02]  /*2f40*/  FENCE.VIEW.ASYNC.S ;  /* 0x00000000000073c6 */ /* 0x002e640000000000 */
[----:B-1----:R1:W-:Y:S01]  /*2f50*/  SYNCS.ARRIVE.TRANS64.RED.A1T0 RZ, [R3+URZ], RZ ;  /* 0x000000ff03ff79a7 */ /* 0x0023e200081004ff */
[----:B------:R1:W4:Y:S01]  /*2f60*/  @P0 SYNCS.PHASECHK.TRANS64.TRYWAIT P2, [UR4], R2 ;  /* 0x00000002ff0005a7 */ /* 0x0003220008041104 */
[----:B--2---:R-:W-:Y:S01]  /*2f70*/  LOP3.LUT P1, RZ, R6, 0x1, RZ, 0xc0, !PT ;  /* 0x0000000106ff7812 */ /* 0x004fe2000782c0ff */
[----:B------:R-:W2:Y:S02]  /*2f80*/  SYNCS.PHASECHK.TRANS64.TRYWAIT P0, [UR9+0xc0], R0 ;  /* 0x0000c000ff0075a7 */ /* 0x000ea40008001109 */
[----:B-12-4-:R-:W-:Y:S10]  /*2f90*/  @!P0 BRA `(.L_x_53) ;  /* 0x0000006000888947 */ /* 0x016ff40003800000 */
.L_x_139:
[----:B------:R-:W-:Y:S01]  /*2fa0*/  IADD3 R10, PT, PT, R10, 0x1, RZ ;  /* 0x000000010a0a7810 */ /* 0x000fe20007ffe0ff */
[----:B------:R-:W-:Y:S06]  /*2fb0*/  BRA.U !UP3, `(.L_x_54) ;  /* 0x000000010ba07547 */ /* 0x000fec000b800000 */
[----:B------:R-:W-:Y:S02]  /*2fc0*/  ULEA.HI UR8, UR18, UR18, URZ, 0x1 ;  /* 0x0000001212087291 */ /* 0x000fe4000f8f08ff */
[----:B------:R-:W-:Y:S02]  /*2fd0*/  UPLOP3.LUT UP4, UPT, UPT, UPT, UPT, 0x40, 0x4 ;  /* 0x000000000004789c */ /* 0x000fe40003f8e870 */
[----:B------:R-:W-:Y:S02]  /*2fe0*/  USHF.L.U32 UR4, UR8, 0x7, URZ ;  /* 0x0000000708047899 */ /* 0x000fe400080006ff */
[----:B------:R-:W-:Y:S02]  /*2ff0*/  ULOP3.LUT UR8, UR8, 0xffe, URZ, 0xc0, !UPT ;  /* 0x00000ffe08087892 */ /* 0x000fe4000f8ec0ff */
[----:B------:R-:W-:Y:S02]  /*3000*/  ULOP3.LUT UR4, UR4, 0xffffff00, URZ, 0xc0, !UPT ;  /* 0xffffff0004047892 */ /* 0x000fe4000f8ec0ff */
[----:B------:R-:W-:-:S02]  /*3010*/  UIADD3 UR8, UPT, UPT, -UR8, UR18, URZ ;  /* 0x0000001208087290 */ /* 0x000fc4000fffe1ff */
[----:B------:R-:W-:Y:S01]  /*3020*/  UIADD3 UR4, UPT, UPT, UR19, UR4, URZ ;  /* 0x0000000413047290 */ /* 0x000fe2000fffe0ff */
[----:B------:R-:W-:Y:S01]  /*3030*/  UMOV UR16, UR10 ;  /* 0x0000000a00107c82 */ /* 0x000fe20008000000 */
[----:B------:R-:W-:Y:S02]  /*3040*/  UMOV UR15, UR5 ;  /* 0x00000005000f7c82 */ /* 0x000fe40008000000 */
[----:B------:R-:W-:Y:S01]  /*3050*/  ULEA UR8, UR8, UR4, 0x14 ;  /* 0x0000000408087291 */ /* 0x000fe2000f8ea0ff */
[----:B------:R-:W-:-:S11]  /*3060*/  UMOV UR14, UR17 ;  /* 0x00000011000e7c82 */ /* 0x000fd60008000000 */
.L_x_57:
[----:B------:R-:W-:Y:S02]  /*3070*/  UIADD3 UR16, UPT, UPT, UR16, 0x1, URZ ;  /* 0x0000000110107890 */ /* 0x000fe4000fffe0ff */
[----:B--2---:R-:W-:Y:S02]  /*3080*/  ULEA UR7, UR14, UR6, 0x3 ;  /* 0x000000060e077291 */ /* 0x004fe4000f8e18ff */
[----:B------:R-:W-:Y:S01]  /*3090*/  UISETP.NE.AND UP0, UPT, UR16, URZ, UPT ;  /* 0x000000ff1000728c */ /* 0x000fe2000bf05270 */
[----:B----4-:R-:W-:Y:S10]  /*30a0*/  @P2 BRA `(.L_x_55) ;  /* 0x00000000000c2947 */ /* 0x010ff40003800000 */
[----:B-1----:R-:W-:Y:S04]  /*30b0*/  SHF.L.U32 R2, R8, 0x1f, RZ ;  /* 0x0000001f08027819 */ /* 0x002fe800000006ff */
[----:B------:R-:W1:Y:S02]  /*30c0*/  SYNCS.PHASECHK.TRANS64.TRYWAIT P0, [UR7], R2 ;  /* 0x00000002ff0075a7 */ /* 0x000e640008001107 */
[----:B-1----:R-:W-:Y:S05]  /*30d0*/  @!P0 BRA `(.L_x_56) ;  /* 0x0000006000508947 */ /* 0x002fea0003800000 */
.L_x_55:
[----:B------:R-:W-:Y:S01]  /*30e0*/  UISETP.NE.AND UP1, UPT, UR15, 0x1, UPT ;  /* 0x000000010f00788c */ /* 0x000fe2000bf25270 */
[----:B------:R-:W-:Y:S01]  /*30f0*/  PLOP3.LUT P2, PT, PT, PT, PT, 0x80, 0x8 ;  /* 0x000000000008781c */ /* 0x000fe20003f4f070 */
[----:B------:R-:W-:Y:S02]  /*3100*/  UIADD3 UR17, UPT, UPT, UR14, 0x1, URZ ;  /* 0x000000010e117890 */ /* 0x000fe4000fffe0ff */
[----:B------:R-:W-:Y:S02]  /*3110*/  ULEA UR22, UR14, UR12, 0x9 ;  /* 0x0000000c0e167291 */ /* 0x000fe4000f8e48ff */
[----:B------:R-:W-:Y:S01]  /*3120*/  UISETP.NE.AND UP2, UPT, UR17, 0x3, UPT ;  /* 0x000000031100788c */ /* 0x000fe2000bf45270 */
[----:B------:R-:W-:Y:S01]  /*3130*/  PLOP3.LUT P0, PT, PT, PT, UP1, 0x80, 0x8 ;  /* 0x000000000008781c */ /* 0x000fe20003f0f018 */
[----:B------:R-:W-:Y:S02]  /*3140*/  ULEA UR24, UR14, UR11, 0x7 ;  /* 0x0000000b0e187291 */ /* 0x000fe4000f8e38ff */
[----:B------:R-:W-:Y:S02]  /*3150*/  USEL UR13, URZ, 0x1, UP2 ;  /* 0x00000001ff0d7887 */ /* 0x000fe40009000000 */
[----:B------:R-:W-:Y:S02]  /*3160*/  USEL UR17, UR17, URZ, UP2 ;  /* 0x000000ff11117287 */ /* 0x000fe40009000000 */
[----:B------:R-:W-:Y:S02]  /*3170*/  UIADD3 UR7, UPT, UPT, UR7, 0x18, URZ ;  /* 0x0000001807077890 */ /* 0x000fe4000fffe0ff */
[----:B------:R-:W-:Y:S01]  /*3180*/  @UP1 ULEA UR4, UR17, UR6, 0x3 ;  /* 0x0000000611041291 */ /* 0x000fe2000f8e18ff */
[----:B------:R-:W-:Y:S01]  /*3190*/  LOP3.LUT R8, R8, UR13, RZ, 0x3c, !PT ;  /* 0x0000000d08087c12 */ /* 0x000fe2000f8e3cff */
[----:B------:R-:W-:Y:S01]  /*31a0*/  UMOV UR23, 0xc0004010 ;  /* 0xc000401000177882 */ /* 0x000fe20000000000 */
[----:B------:R-:W-:Y:S01]  /*31b0*/  UMOV UR25, 0xc0004010 ;  /* 0xc000401000197882 */ /* 0x000fe20000000000 */
[----:B------:R-:W-:Y:S01]  /*31c0*/  UIADD3 UR15, UPT, UPT, UR15, -0x1, URZ ;  /* 0xffffffff0f0f7890 */ /* 0x000fe2000fffe0ff */
[----:B-1----:R-:W-:Y:S01]  /*31d0*/  @P0 SHF.L.U32 R0, R8, 0x1f, RZ ;  /* 0x0000001f08000819 */ /* 0x002fe200000006ff */
[----:B------:R-:W-:Y:S03]  /*31e0*/  UMOV UR14, UR17 ;  /* 0x00000011000e7c82 */ /* 0x000fe60008000000 */
[----:B------:R2:W4:Y:S01]  /*31f0*/  @P0 SYNCS.PHASECHK.TRANS64.TRYWAIT P2, [UR4], R0 ;  /* 0x00000000ff0005a7 */ /* 0x0005220008041104 */
[----:B------:R2:W-:Y:S01]  /*3200*/  UTCQMMA gdesc[UR24], gdesc[UR22], tmem[UR8], tmem[UR20], idesc[UR21], UP4 ;  /* 0x00ff1416180075ea */ /* 0x0005e2000a000308 */
[----:B------:R-:W-:Y:S01]  /*3210*/  UPLOP3.LUT UP4, UPT, UPT, UPT, UPT, 0x80, 0x8 ;  /* 0x000000000008789c */ /* 0x000fe20003f8f070 */
[----:B------:R2:W-:Y:S01]  /*3220*/  UTCBAR [UR7], URZ ;  /* 0x000000ff070073e9 */ /* 0x0005e200080000ff */
[----:B------:R-:W-:Y:S09]  /*3230*/  BRA.U UP0, `(.L_x_57) ;  /* 0xfffffffd008c7547 */ /* 0x000ff2000b83ffff */
.L_x_54:
[----:B------:R-:W-:Y:S01]  /*3240*/  UIADD3 UR18, UPT, UPT, UR18, 0x1, URZ ;  /* 0x0000000112127890 */ /* 0x000fe2000fffe0ff */
[C---:B------:R-:W-:Y:S01]  /*3250*/  ISETP.NE.AND P0, PT, R10.reuse, 0x2, PT ;  /* 0x000000020a00780c */ /* 0x040fe20003f05270 */
[----:B------:R-:W-:Y:S02]  /*3260*/  UIADD3 UR9, UPT, UPT, UR9, 0xa0, URZ ;  /* 0x000000a009097890 */ /* 0x000fe4000fffe0ff */
[----:B------:R-:W-:Y:S01]  /*3270*/  UISETP.NE.AND UP0, UPT, UR18, 0x4, UPT ;  /* 0x000000041200788c */ /* 0x000fe2000bf05270 */
[----:B-12---:R-:W-:Y:S02]  /*3280*/  SEL R0, RZ, 0x1, P0 ;  /* 0x00000001ff007807 */ /* 0x006fe40000000000 */
[----:B------:R-:W-:Y:S01]  /*3290*/  SEL R10, R10, RZ, P0 ;  /* 0x000000ff0a0a7207 */ /* 0x000fe20000000000 */
[----:B------:R-:W-:Y:S01]  /*32a0*/  USEL UR4, URZ, 0x1, UP0 ;  /* 0x00000001ff047887 */ /* 0x000fe20008000000 */
[----:B------:R-:W-:Y:S01]  /*32b0*/  LOP3.LUT R9, R9, R0, RZ, 0x3c, !PT ;  /* 0x0000000009097212 */ /* 0x000fe200078e3cff */
[----:B------:R-:W-:Y:S01]  /*32c0*/  USEL UR18, UR18, URZ, UP0 ;  /* 0x000000ff12127287 */ /* 0x000fe20008000000 */
[----:B------:R1:W-:Y:S03]  /*32d0*/  UTCBAR [UR9], URZ ;  /* 0x000000ff090073e9 */ /* 0x0003e600080000ff */
[----:B------:R-:W-:Y:S01]  /*32e0*/  LOP3.LUT R11, R11, UR4, RZ, 0x3c, !PT ;  /* 0x000000040b0b7c12 */ /* 0x000fe2000f8e3cff */
[----:B------:R-:W-:Y:S07]  /*32f0*/  @P1 BRA `(.L_x_58) ;  /* 0xfffffff800c41947 */ /* 0x000fee000383ffff */
[----:B------:R-:W2:Y:S01]  /*3300*/  S2UR UR4, SR_CgaCtaId ;  /* 0x00000000000479c3 */ /* 0x000ea20000008800 */
[----:B------:R-:W-:Y:S01]  /*3310*/  ELECT P0, URZ, PT ;  /* 0x0000000000ff782f */ /* 0x000fe20003800000 */
[----:B------:R-:W-:Y:S01]  /*3320*/  IMAD.MOV.U32 R0, RZ, RZ, 0x1 ;  /* 0x00000001ff007424 */ /* 0x000fe200078e00ff */
[----:B------:R-:W-:Y:S01]  /*3330*/  UIADD3 UR6, UPT, UPT, UR6, 0xc0, URZ ;  /* 0x000000c006067890 */ /* 0x000fe2000fffe0ff */
[----:B------:R-:W-:Y:S01]  /*3340*/  SHF.L.U32 R2, R11, 0x1f, RZ ;  /* 0x0000001f0b027819 */ /* 0x000fe200000006ff */
[----:B------:R-:W-:-:S03]  /*3350*/  UMOV UR5, 0x40 ;  /* 0x0000004000057882 */ /* 0x000fc60000000000 */
[----:B------:R-:W-:Y:S01]  /*3360*/  UVIRTCOUNT.DEALLOC.SMPOOL 0x80 ;  /* 0x000000800000784c */ /* 0x000fe20000000000 */
[----:B--2---:R-:W-:Y:S02]  /*3370*/  ULEA UR4, UR4, UR5, 0x18 ;  /* 0x0000000504047291 */ /* 0x004fe4000f8ec0ff */
[----:B------:R-:W-:-:S07]  /*3380*/  ULEA UR5, UR18, UR6, 0x3 ;  /* 0x0000000612057291 */ /* 0x000fce000f8e18ff */
[----:B------:R2:W-:Y:S02]  /*3390*/  @P0 STS.U8 [UR4+0x1c], R0 ;  /* 0x00001c00ff000988 */ /* 0x0005e40008000004 */
[----:B------:R-:W3:Y:S02]  /*33a0*/  SYNCS.PHASECHK.TRANS64.TRYWAIT P0, [UR5], R2 ;  /* 0x00000002ff0075a7 */ /* 0x000ee40008001105 */
[----:B--23--:R-:W-:Y:S05]  /*33b0*/  @!P0 BRA `(.L_x_59) ;  /* 0x0000005c00b08947 */ /* 0x00cfea0003800000 */
.L_x_142:
[----:B------:R-:W-:-:S04]  /*33c0*/  UIADD3 UR7, UPT, UPT, UR18, 0x1, URZ ;  /* 0x0000000112077890 */ /* 0x000fc8000fffe0ff */
[----:B------:R-:W-:-:S04]  /*33d0*/  UISETP.NE.AND UP0, UPT, UR7, 0x4, UPT ;  /* 0x000000040700788c */ /* 0x000fc8000bf05270 */
[----:B------:R-:W-:Y:S02]  /*33e0*/  USEL UR8, URZ, 0x1, UP0 ;  /* 0x00000001ff087887 */ /* 0x000fe40008000000 */
[----:B------:R-:W-:-:S04]  /*33f0*/  USEL UR7, UR7, URZ, UP0 ;  /* 0x000000ff07077287 */ /* 0x000fc80008000000 */
[----:B------:R-:W-:Y:S01]  /*3400*/  ULEA UR5, UR7, UR6, 0x3 ;  /* 0x0000000607057291 */ /* 0x000fe2000f8e18ff */
[----:B--2---:R-:W-:-:S04]  /*3410*/  LOP3.LUT R2, R11, UR8, RZ, 0x3c, !PT ;  /* 0x000000080b027c12 */ /* 0x004fc8000f8e3cff */
[----:B------:R-:W-:-:S04]  /*3420*/  SHF.L.U32 R3, R2, 0x1f, RZ ;  /* 0x0000001f02037819 */ /* 0x000fc800000006ff */
[----:B------:R-:W2:Y:S02]  /*3430*/  SYNCS.PHASECHK.TRANS64.TRYWAIT P0, [UR5], R3 ;  /* 0x00000003ff0075a7 */ /* 0x000ea40008001105 */
[----:B--2---:R-:W-:Y:S05]  /*3440*/  @!P0 BRA `(.L_x_60) ;  /* 0x0000005c00a48947 */ /* 0x004fea0003800000 */
.L_x_144:
[----:B------:R-:W-:-:S04]  /*3450*/  UIADD3 UR7, UPT, UPT, UR7, 0x1, URZ ;  /* 0x0000000107077890 */ /* 0x000fc8000fffe0ff */
[----:B------:R-:W-:-:S04]  /*3460*/  UISETP.NE.AND UP0, UPT, UR7, 0x4, UPT ;  /* 0x000000040700788c */ /* 0x000fc8000bf05270 */
[----:B------:R-:W-:Y:S02]  /*3470*/  USEL UR8, URZ, 0x1, UP0 ;  /* 0x00000001ff087887 */ /* 0x000fe40008000000 */
[----:B------:R-:W-:-:S04]  /*3480*/  USEL UR7, UR7, URZ, UP0 ;  /* 0x000000ff07077287 */ /* 0x000fc80008000000 */
[----:B------:R-:W-:Y:S01]  /*3490*/  ULEA UR5, UR7, UR6, 0x3 ;  /* 0x0000000607057291 */ /* 0x000fe2000f8e18ff */
[----:B------:R-:W-:-:S04]  /*34a0*/  LOP3.LUT R2, R2, UR8, RZ, 0x3c, !PT ;  /* 0x0000000802027c12 */ /* 0x000fc8000f8e3cff */
[----:B--2---:R-:W-:-:S04]  /*34b0*/  SHF.L.U32 R3, R2, 0x1f, RZ ;  /* 0x0000001f02037819 */ /* 0x004fc800000006ff */
[----:B------:R-:W2:Y:S02]  /*34c0*/  SYNCS.PHASECHK.TRANS64.TRYWAIT P0, [UR5], R3 ;  /* 0x00000003ff0075a7 */ /* 0x000ea40008001105 */
[----:B--2---:R-:W-:Y:S05]  /*34d0*/  @!P0 BRA `(.L_x_61) ;  /* 0x0000005c00988947 */ /* 0x004fea0003800000 */
.L_x_146:
[----:B------:R-:W-:-:S04]  /*34e0*/  UIADD3 UR7, UPT, UPT, UR7, 0x1, URZ ;  /* 0x0000000107077890 */ /* 0x000fc8000fffe0ff */
[----:B------:R-:W-:-:S04]  /*34f0*/  UISETP.NE.AND UP0, UPT, UR7, 0x4, UPT ;  /* 0x000000040700788c */ /* 0x000fc8000bf05270 */
[----:B------:R-:W-:Y:S02]  /*3500*/  USEL UR5, URZ, 0x1, UP0 ;  /* 0x00000001ff057887 */ /* 0x000fe40008000000 */
[----:B------:R-:W-:-:S04]  /*3510*/  USEL UR7, UR7, URZ, UP0 ;  /* 0x000000ff07077287 */ /* 0x000fc80008000000 */
[----:B------:R-:W-:Y:S01]  /*3520*/  ULEA UR7, UR7, UR6, 0x3 ;  /* 0x0000000607077291 */ /* 0x000fe2000f8e18ff */
[----:B------:R-:W-:-:S04]  /*3530*/  LOP3.LUT R2, R2, UR5, RZ, 0x3c, !PT ;  /* 0x0000000502027c12 */ /* 0x000fc8000f8e3cff */
[----:B------:R-:W-:-:S04]  /*3540*/  SHF.L.U32 R2, R2, 0x1f, RZ ;  /* 0x0000001f02027819 */ /* 0x000fc800000006ff */
[----:B------:R-:W3:Y:S02]  /*3550*/  SYNCS.PHASECHK.TRANS64.TRYWAIT P0, [UR7], R2 ;  /* 0x00000002ff0075a7 */ /* 0x000ee40008001107 */
[----:B---3--:R-:W-:Y:S05]  /*3560*/  @!P0 BRA `(.L_x_62) ;  /* 0x0000005c008c8947 */ /* 0x008fea0003800000 */
.L_x_148:
[----:B------:R-:W-:Y:S01]  /*3570*/  NOP ;  /* 0x0000000000007918 */ /* 0x000fe20000000000 */
[----:B--2---:R-:W2:Y:S01]  /*3580*/  LDS R0, [UR4+0x14] ;  /* 0x00001404ff007984 */ /* 0x004ea20008000800 */
[----:B------:R-:W-:Y:S01]  /*3590*/  ULOP3.LUT UR6, UR19, 0xffff, URZ, 0xc0, !UPT ;  /* 0x0000ffff13067892 */ /* 0x000fe2000f8ec0ff */
[----:B------:R-:W-:Y:S01]  /*35a0*/  UMOV UR8, 0xffff ;  /* 0x0000ffff00087882 */ /* 0x000fe20000000000 */
[----:B------:R-:W-:Y:S02]  /*35b0*/  UMOV UR5, 0x1 ;  /* 0x0000000100057882 */ /* 0x000fe40000000000 */
[----:B------:R-:W-:-:S04]  /*35c0*/  USHF.R.U32.HI UR6, URZ, 0x5, UR6 ;  /* 0x00000005ff067899 */ /* 0x000fc80008011606 */
[----:B------:R-:W-:Y:S02]  /*35d0*/  USHF.L.U32 UR8, UR8, UR6, URZ ;  /* 0x0000000608087299 */ /* 0x000fe400080006ff */
[----:B------:R-:W-:-:S04]  /*35e0*/  USHF.L.U32 UR5, UR5, UR6, URZ ;  /* 0x0000000605057299 */ /* 0x000fc800080006ff */
[----:B--2---:R-:W-:-:S04]  /*35f0*/  LOP3.LUT R0, R0, UR8, RZ, 0xc0, !PT ;  /* 0x0000000800007c12 */ /* 0x004fc8000f8ec0ff */
[----:B------:R-:W-:-:S13]  /*3600*/  ISETP.NE.AND P0, PT, R0, UR8, PT ;  /* 0x0000000800007c0c */ /* 0x000fda000bf05270 */
[----:B------:R-:W-:Y:S05]  /*3610*/  @P0 BRA `(.L_x_63) ;  /* 0x0000000000580947 */ /* 0x000fea0003800000 */
[----:B------:R-:W2:Y:S02]  /*3620*/  LDS R0, [UR4+0x18] ;  /* 0x00001804ff007984 */ /* 0x000ea40008000800 */
[----:B--2---:R-:W-:-:S04]  /*3630*/  LOP3.LUT R0, R0, UR5, RZ, 0xc0, !PT ;  /* 0x0000000500007c12 */ /* 0x004fc8000f8ec0ff */
[----:B------:R-:W-:-:S13]  /*3640*/  ISETP.NE.AND P0, PT, R0, UR5, PT ;  /* 0x0000000500007c0c */ /* 0x000fda000bf05270 */
[----:B------:R-:W-:Y:S05]  /*3650*/  @P0 BRA `(.L_x_64) ;  /* 0x00000000003c0947 */ /* 0x000fea0003800000 */
[----:B------:R-:W2:Y:S01]  /*3660*/  S2R R2, SR_LANEID ;  /* 0x0000000000027919 */ /* 0x000ea20000000000 */
[----:B------:R-:W-:Y:S01]  /*3670*/  ULOP3.LUT UR8, URZ, UR8, URZ, 0x33, !UPT ;  /* 0x00000008ff087292 */ /* 0x000fe2000f8e33ff */
[----:B------:R-:W-:Y:S02]  /*3680*/  VOTEU.ANY UR7, UPT, PT ;  /* 0x0000000000077886 */ /* 0x000fe400038e0100 */
[----:B------:R-:W-:-:S03]  /*3690*/  UFLO.U32 UR7, UR7 ;  /* 0x00000007000772bd */ /* 0x000fc600080e0000 */
[----:B------:R-:W-:-:S04]  /*36a0*/  IMAD.U32 R0, RZ, RZ, UR8 ;  /* 0x00000008ff007e24 */ /* 0x000fc8000f8e00ff */
[----:B------:R3:W1:Y:S02]  /*36b0*/  REDUX UR6, R0 ;  /* 0x00000000000673c4 */ /* 0x0006640000000000 */
[----:B------:R1:W-:Y:S01]  /*36c0*/  UTCATOMSWS.AND URZ, UR8 ;  /* 0x0000000800ff79e3 */ /* 0x0003e20008000000 */
[----:B--2---:R-:W-:Y:S02]  /*36d0*/  ISETP.EQ.U32.AND P0, PT, R2, UR7, PT ;  /* 0x0000000702007c0c */ /* 0x004fe4000bf02070 */
[----:B---3--:R-:W-:Y:S02]  /*36e0*/  LOP3.LUT R0, RZ, UR5, RZ, 0x33, !PT ;  /* 0x00000005ff007c12 */ /* 0x008fe4000f8e33ff */
[----:B-1----:R-:W-:Y:S02]  /*36f0*/  MOV R2, UR6 ;  /* 0x0000000600027c02 */ /* 0x002fe40008000f00 */
[----:B------:R-:W1:Y:S07]  /*3700*/  REDUX UR5, R0 ;  /* 0x00000000000573c4 */ /* 0x000e6e0000000000 */
[----:B------:R2:W-:Y:S01]  /*3710*/  @P0 ATOMS.AND RZ, [UR4+0x14], R2 ;  /* 0x00001402ffff098c */ /* 0x0005e2000a800004 */
[----:B-1----:R-:W-:-:S05]  /*3720*/  IMAD.U32 R0, RZ, RZ, UR5 ;  /* 0x00000005ff007e24 */ /* 0x002fca000f8e00ff */
[----:B------:R2:W-:Y:S01]  /*3730*/  @P0 ATOMS.AND RZ, [UR4+0x18], R0 ;  /* 0x00001800ffff098c */ /* 0x0005e2000a800004 */
[----:B------:R-:W-:Y:S05]  /*3740*/  BRA `(.L_x_65) ;  /* 0x0000000000147947 */ /* 0x000fea0003800000 */
.L_x_64:
[----:B------:R-:W-:Y:S02]  /*3750*/  MOV R2, 0x3770 ;  /* 0x0000377000027802 */ /* 0x000fe40000000f00 */
[----:B-1--45:R-:W-:Y:S05]  /*3760*/  CALL.REL.NOINC `($__internal_0_$__cuda_sm10x_tcgen05_guardrail_trap_col_being_dealloced_not_returned_by_alloc) ;  /* 0x0000006000707944 */ /* 0x032fea0003c00000 */
[----:B------:R-:W-:Y:S05]  /*3770*/  BRA `(.L_x_65) ;  /* 0x0000000000087947 */ /* 0x000fea0003800000 */
.L_x_63:
[----:B------:R-:W-:Y:S02]  /*3780*/  MOV R2, 0x37a0 ;  /* 0x000037a000027802 */ /* 0x000fe40000000f00 */
[----:B-1--45:R-:W-:Y:S05]  /*3790*/  CALL.REL.NOINC `($__internal_2_$__cuda_sm10x_tcgen05_guardrail_trap_unallocated_columns_being_dealloced) ;  /* 0x00000060007c7944 */ /* 0x032fea0003c00000 */
.L_x_65:
[----:B------:R-:W-:Y:S01]  /*37a0*/  NOP ;  /* 0x0000000000007918 */ /* 0x000fe20000000000 */
[----:B------:R-:W-:Y:S05]  /*37b0*/  EXIT ;  /* 0x000000000000794d */ /* 0x000fea0003800000 */
.L_x_47:
[----:B------:R-:W-:-:S09]  /*37c0*/  UISETP.NE.OR UP2, UPT, UR8, 0x3, !UP2 ;  /* 0x000000030800788c */ /* 0x000fd2000d745670 */
[----:B------:R-:W-:Y:S05]  /*37d0*/  BRA.U UP2, `(.L_x_66) ;  /* 0x0000001102087547 */ /* 0x000fea000b800000 */
[----:B------:R-:W1:Y:S01]  /*37e0*/  LDC R0, c[0x0][0xb30] ;  /* 0x0002cc00ff007b82 */ /* 0x000e620000000800 */
[----:B------:R-:W2:Y:S01]  /*37f0*/  LDCU.64 UR8, c[0x0][0x888] ;  /* 0x00011100ff0877ac */ /* 0x000ea20008000a00 */
[----:B------:R-:W-:Y:S02]  /*3800*/  HFMA2 R27, -RZ, RZ, 0, 0 ;  /* 0x00000000ff1b7431 */ /* 0x000fe400000001ff */
[----:B------:R-:W-:Y:S01]  /*3810*/  IMAD.MOV.U32 R29, RZ, RZ, 0x1 ;  /* 0x00000001ff1d7424 */ /* 0x000fe200078e00ff */
[----:B------:R-:W-:Y:S01]  /*3820*/  MOV R25, 0x1000 ;  /* 0x0000100000197802 */ /* 0x000fe20000000f00 */
[----:B------:R-:W4:Y:S01]  /*3830*/  LDCU.64 UR4, c[0x0][0x890] ;  /* 0x00011200ff0477ac */ /* 0x000f220008000a00 */
[----:B------:R-:W-:Y:S01]  /*3840*/  IMAD.MOV.U32 R28, RZ, RZ, RZ ;  /* 0x000000ffff1c7224 */ /* 0x000fe200078e00ff */
[----:B------:R-:W3:Y:S01]  /*3850*/  LDC R24, c[0x0][0x370] ;  /* 0x0000dc00ff187b82 */ /* 0x000ee20000000800 */
[----:B------:R-:W-:Y:S01]  /*3860*/  UMOV UR7, 0x400 ;  /* 0x0000040000077882 */ /* 0x000fe20000000000 */
[----:B------:R-:W-:-:S02]  /*3870*/  UPLOP3.LUT UP1, UPT, UPT, UPT, UPT, 0x40, 0x4 ;  /* 0x000000000004789c */ /* 0x000fc40003f2e870 */
[----:B------:R-:W-:-:S04]  /*3880*/  ULEA UR7, UR37, UR7, 0x18 ;  /* 0x0000000725077291 */ /* 0x000fc8000f8ec0ff */
[----:B------:R-:W3:Y:S01]  /*3890*/  LDC R3, c[0x0][0xb0c] ;  /* 0x0002c300ff037b82 */ /* 0x000ee20000000800 */
[----:B------:R-:W-:Y:S02]  /*38a0*/  UIADD3 UR13, UPT, UPT, UR7, 0x48, URZ ;  /* 0x00000048070d7890 */ /* 0x000fe4000fffe0ff */
[----:B--2---:R-:W-:Y:S02]  /*38b0*/  UISETP.NE.U32.AND UP2, UPT, UR8, URZ, UPT ;  /* 0x000000ff0800728c */ /* 0x004fe4000bf45070 */
[----:B------:R-:W-:Y:S02]  /*38c0*/  UIADD3 UR33, UPT, UPT, UR7, 0x30, URZ ;  /* 0x0000003007217890 */ /* 0x000fe4000fffe0ff */
[----:B----4-:R-:W-:Y:S01]  /*38d0*/  UISETP.NE.U32.AND UP3, UPT, UR4, URZ, UPT ;  /* 0x000000ff0400728c */ /* 0x010fe2000bf65070 */
[----:B------:R-:W2:Y:S01]  /*38e0*/  LDC R18, c[0x0][0xb20] ;  /* 0x0002c800ff127b82 */ /* 0x000ea20000000800 */
[----:B-1----:R-:W-:Y:S01]  /*38f0*/  ISETP.NE.AND P1, PT, R0, 0x1, PT ;  /* 0x000000010000780c */ /* 0x002fe20003f25270 */
[----:B------:R-:W-:-:S02]  /*3900*/  UISETP.NE.AND.EX UP2, UPT, UR9, URZ, UPT, UP2 ;  /* 0x000000ff0900728c */ /* 0x000fc4000bf45320 */
[----:B------:R-:W-:Y:S02]  /*3910*/  UIADD3 UR25, UPT, UPT, UR7, 0x38, URZ ;  /* 0x0000003807197890 */ /* 0x000fe4000fffe0ff */
[----:B------:R-:W-:Y:S02]  /*3920*/  UIADD3 UR17, UPT, UPT, UR7, 0x40, URZ ;  /* 0x0000004007117890 */ /* 0x000fe4000fffe0ff */
[----:B------:R-:W1:Y:S01]  /*3930*/  LDC.64 R30, c[0x0][0x348] ;  /* 0x0000d200ff1e7b82 */ /* 0x000e620000000a00 */
[----:B------:R-:W-:Y:S02]  /*3940*/  UPRMT UR13, UR37, 0x654, UR13 ;  /* 0x00000654250d7896 */ /* 0x000fe4000800000d */
[----:B------:R-:W-:-:S05]  /*3950*/  UISETP.NE.AND.EX UP3, UPT, UR5, URZ, UPT, UP3 ;  /* 0x000000ff0500728c */ /* 0x000fca000bf65330 */
[----:B------:R-:W4:Y:S08]  /*3960*/  LDC.64 R16, c[0x0][0xb10] ;  /* 0x0002c400ff107b82 */ /* 0x000f300000000a00 */
[----:B------:R-:W1:Y:S08]  /*3970*/  LDC.64 R6, c[0x0][0xb18] ;  /* 0x0002c600ff067b82 */ /* 0x000e700000000a00 */
[----:B------:R-:W1:Y:S08]  /*3980*/  LDC.64 R4, c[0x0][0xb28] ;  /* 0x0002ca00ff047b82 */ /* 0x000e700000000a00 */
[----:B--23--:R-:W1:Y:S02]  /*3990*/  LDC R19, c[0x0][0x374] ;  /* 0x0000dd00ff137b82 */ /* 0x00ce640000000800 */
.L_x_77:
[C---:B------:R-:W-:Y:S02]  /*39a0*/  LEA R0, R28.reuse, UR7, 0x3 ;  /* 0x000000071c007c11 */ /* 0x040fe4000f8e18ff */
[----:B------:R-:W-:Y:S02]  /*39b0*/  SHF.L.U32 R2, R27, 0x1f, RZ ;  /* 0x0000001f1b027819 */ /* 0x000fe400000006ff */
[----:B------:R-:W-:Y:S02]  /*39c0*/  LEA R20, R28, UR7, 0x4 ;  /* 0x000000071c147c11 */ /* 0x000fe4000f8e20ff */
[----:B--2---:R-:W2:Y:S02]  /*39d0*/  SYNCS.PHASECHK.TRANS64.TRYWAIT P0, [R0+URZ+0x80], R2 ;  /* 0x00008002000075a7 */ /* 0x004ea400080011ff */
[----:B--2---:R-:W-:Y:S05]  /*39e0*/  @!P0 BRA `(.L_x_67) ;  /* 0x0000005800848947 */ /* 0x004fea0003800000 */
.L_x_149:
[----:B------:R-:W-:Y:S01]  /*39f0*/  ISETP.GE.AND P0, PT, R40, 0x1, PT ;  /* 0x000000012800780c */ /* 0x000fe20003f06270 */
[----:B------:R-:W3:Y:S01]  /*3a00*/  LDS.128 R20, [R20+0x110] ;  /* 0x0001100014147984 */ /* 0x000ee20000000c00 */
[----:B--2---:R-:W-:Y:S01]  /*3a10*/  VIADD R0, R0, 0x90 ;  /* 0x0000009000007836 */ /* 0x004fe20000000000 */
[----:B------:R-:W-:Y:S01]  /*3a20*/  @!PT LDS RZ, [RZ] ;  /* 0x00000000fffff984 */ /* 0x000fe20000000800 */
[----:B------:R-:W-:Y:S01]  /*3a30*/  @!PT LDS RZ, [RZ] ;  /* 0x00000000fffff984 */ /* 0x000fe20000000800 */
[----:B------:R-:W-:Y:S01]  /*3a40*/  @!PT LDS RZ, [RZ] ;  /* 0x00000000fffff984 */ /* 0x000fe20000000800 */
[----:B------:R-:W-:Y:S01]  /*3a50*/  @!PT LDS RZ, [RZ] ;  /* 0x00000000fffff984 */ /* 0x000fe20000000800 */
[----:B------:R2:W-:Y:S06]  /*3a60*/  MEMBAR.ALL.CTA ;  /* 0x0000000000007992 */ /* 0x0005ec0000008000 */
[----:B--2---:R-:W2:Y:S01]  /*3a70*/  FENCE.VIEW.ASYNC.S ;  /* 0x00000000000073c6 */ /* 0x004ea20000000000 */
[----:B------:R-:W-:Y:S04]  /*3a80*/  PRMT R0, RZ, 0x654, R0 ;  /* 0x00000654ff007816 */ /* 0x000fe80000000000 */
[----:B--2---:R2:W-:Y:S01]  /*3a90*/  SYNCS.ARRIVE.TRANS64.RED.A1T0 RZ, [R0+URZ], RZ ;  /* 0x000000ff00ff79a7 */ /* 0x0045e200081004ff */
[----:B---3--:R-:W-:Y:S11]  /*3aa0*/  LOP3.LUT P3, RZ, R22, 0x1, RZ, 0xc0, !PT ;  /* 0x0000000116ff7812 */ /* 0x008ff6000786c0ff */
[----:B------:R-:W-:Y:S02]  /*3ab0*/  @!UPT UIADD3 URZ, UPT, UPT, URZ, URZ, URZ ;  /* 0x000000fffffff290 */ /* 0x000fe4000fffe0ff */
[----:B------:R-:W-:Y:S02]  /*3ac0*/  @P3 MOV R11, R20 ;  /* 0x00000014000b3202 */ /* 0x000fe40000000f00 */
[----:B------:R-:W-:Y:S01]  /*3ad0*/  @P3 LOP3.LUT R10, R21, 0xffff, RZ, 0xc0, !PT ;  /* 0x0000ffff150a3812 */ /* 0x000fe200078ec0ff */
[----:B--2---:R-:W-:Y:S06]  /*3ae0*/  @!P0 BRA `(.L_x_68) ;  /* 0x0000000000a48947 */ /* 0x004fec0003800000 */
[-C--:B-1----:R-:W-:Y:S01]  /*3af0*/  IMAD.HI.U32 R0, R19, R7.reuse, RZ ;  /* 0x0000000713007227 */ /* 0x082fe200078e00ff */
[----:B------:R-:W-:Y:S02]  /*3b00*/  ISETP.NE.AND P0, PT, R6, 0x1, PT ;  /* 0x000000010600780c */ /* 0x000fe40003f05270 */
[----:B------:R-:W-:Y:S01]  /*3b10*/  ISETP.NE.AND P2, PT, R40, 0x1, PT ;  /* 0x000000012800780c */ /* 0x000fe20003f45270 */
[----:B----4-:R-:W-:Y:S01]  /*3b20*/  IMAD.HI.U32 R9, R24, R16, RZ ;  /* 0x0000001018097227 */ /* 0x010fe200078e00ff */
[----:B------:R-:W-:Y:S02]  /*3b30*/  SHF.R.U32.HI R0, RZ, R18, R0 ;  /* 0x00000012ff007219 */ /* 0x000fe40000011600 */
[----:B------:R-:W-:Y:S01]  /*3b40*/  ISETP.NE.AND P4, PT, R3, 0x1, PT ;  /* 0x000000010300780c */ /* 0x000fe20003f85270 */
[----:B------:R-:W-:Y:S01]  /*3b50*/  IMAD.HI.U32 R13, R10, R7, RZ ;  /* 0x000000070a0d7227 */ /* 0x000fe200078e00ff */
[----:B------:R-:W-:Y:S02]  /*3b60*/  SHF.R.U32.HI R9, RZ, R17, R9 ;  /* 0x00000011ff097219 */ /* 0x000fe40000011609 */
[----:B------:R-:W-:Y:S01]  /*3b70*/  SEL R0, R19, R0, !P0 ;  /* 0x0000000013007207 */ /* 0x000fe20004000000 */
[----:B------:R-:W-:Y:S01]  /*3b80*/  IMAD.HI.U32 R12, R11, R16, RZ ;  /* 0x000000100b0c7227 */ /* 0x000fe200078e00ff */
[----:B------:R-:W-:Y:S03]  /*3b90*/  SEL R9, R24, R9, !P4 ;  /* 0x0000000918097207 */ /* 0x000fe60006000000 */
[-C--:B------:R-:W-:Y:S01]  /*3ba0*/  IMAD.HI.U32 R8, R0, R4.reuse, RZ ;  /* 0x0000000400087227 */ /* 0x080fe200078e00ff */
[----:B------:R-:W-:Y:S03]  /*3bb0*/  SHF.R.U32.HI R12, RZ, R17, R12 ;  /* 0x00000011ff0c7219 */ /* 0x000fe6000001160c */
[----:B------:R-:W-:Y:S01]  /*3bc0*/  IMAD.HI.U32 R2, R9, R4, RZ ;  /* 0x0000000409027227 */ /* 0x000fe200078e00ff */
[-C--:B------:R-:W-:Y:S02]  /*3bd0*/  @P2 SHF.R.U32.HI R0, RZ, R5.reuse, R8 ;  /* 0x00000005ff002219 */ /* 0x080fe40000011608 */
[----:B------:R-:W-:Y:S02]  /*3be0*/  SHF.R.U32.HI R8, RZ, R18, R13 ;  /* 0x00000012ff087219 */ /* 0x000fe4000001160d */
[----:B------:R-:W-:Y:S01]  /*3bf0*/  @P2 SHF.R.U32.HI R9, RZ, R5, R2 ;  /* 0x00000005ff092219 */ /* 0x000fe20000011602 */
[----:B------:R-:W-:Y:S01]  /*3c00*/  IMAD R0, R40, R0, RZ ;  /* 0x0000000028007224 */ /* 0x000fe200078e02ff */
[----:B------:R-:W-:Y:S02]  /*3c10*/  SEL R8, R10, R8, !P0 ;  /* 0x000000080a087207 */ /* 0x000fe40004000000 */
[----:B------:R-:W-:Y:S01]  /*3c20*/  SEL R2, R11, R12, !P4 ;  /* 0x0000000c0b027207 */ /* 0x000fe20006000000 */
[----:B------:R-:W-:Y:S01]  /*3c30*/  IMAD R12, R40, R9, RZ ;  /* 0x00000009280c7224 */ /* 0x000fe200078e02ff */
[C---:B------:R-:W-:Y:S01]  /*3c40*/  ISETP.GE.AND P0, PT, R8.reuse, R0, PT ;  /* 0x000000000800720c */ /* 0x040fe20003f06270 */
[----:B------:R-:W-:Y:S03]  /*3c50*/  IMAD.HI.U32 R0, R8, R4, RZ ;  /* 0x0000000408007227 */ /* 0x000fe600078e00ff */
[----:B------:R-:W-:Y:S02]  /*3c60*/  ISETP.GE.OR P0, PT, R2, R12, P0 ;  /* 0x0000000c0200720c */ /* 0x000fe40000706670 */
[-C--:B------:R-:W-:Y:S04]  /*3c70*/  SHF.R.U32.HI R0, RZ, R5.reuse, R0 ;  /* 0x00000005ff007219 */ /* 0x080fe80000011600 */
[----:B------:R-:W-:Y:S05]  /*3c80*/  SEL R13, R8, R0, !P2 ;  /* 0x00000000080d7207 */ /* 0x000fea0005000000 */
[----:B------:R-:W-:Y:S02]  /*3c90*/  IMAD.MOV R12, RZ, RZ, -R13 ;  /* 0x000000ffff0c7224 */ /* 0x000fe400078e0a0d */
[----:B------:R-:W-:Y:S04]  /*3ca0*/  @!P0 IMAD.HI.U32 R0, R2, R4, RZ ;  /* 0x0000000402008227 */ /* 0x000fe800078e00ff */
[----:B------:R-:W-:Y:S01]  /*3cb0*/  IMAD R12, R40, R12, R8 ;  /* 0x0000000c280c7224 */ /* 0x000fe200078e0208 */
[----:B------:R-:W-:Y:S04]  /*3cc0*/  @!P0 SHF.R.U32.HI R0, RZ, R5, R0 ;  /* 0x00000005ff008219 */ /* 0x000fe80000011600 */
[----:B------:R-:W-:Y:S04]  /*3cd0*/  @!P0 SEL R0, R2, R0, !P2 ;  /* 0x0000000002008207 */ /* 0x000fe80005000000 */
[----:B------:R-:W-:Y:S01]  /*3ce0*/  @!P0 IADD3 R13, PT, PT, R13, -R0, RZ ;  /* 0x800000000d0d8210 */ /* 0x000fe20007ffe0ff */
[----:B------:R-:W-:Y:S01]  /*3cf0*/  @!P0 IMAD R0, R9, R12, R0 ;  /* 0x0000000c09008224 */ /* 0x000fe200078e0200 */
[----:B------:R-:W-:Y:S01]  /*3d00*/  IADD3 R9, PT, PT, -R8, RZ, RZ ;  /* 0x000000ff08097210 */ /* 0x000fe20007ffe1ff */
[--C-:B------:R-:W-:Y:S02]  /*3d10*/  IMAD.MOV R12, RZ, RZ, -R2.reuse ;  /* 0x000000ffff0c7224 */ /* 0x100fe400078e0a02 */
[----:B------:R-:W-:Y:S02]  /*3d20*/  @!P0 IMAD R8, R13, R40, R2 ;  /* 0x000000280d088224 */ /* 0x000fe400078e0202 */
[----:B------:R-:W-:Y:S02]  /*3d30*/  @!P0 IMAD.MOV.U32 R2, RZ, RZ, R0 ;  /* 0x000000ffff028224 */ /* 0x000fe400078e0000 */
[----:B------:R-:W-:Y:S02]  /*3d40*/  IMAD R11, R3, R12, R11 ;  /* 0x0000000c030b7224 */ /* 0x000fe400078e020b */
[----:B------:R-:W-:Y:S02]  /*3d50*/  IMAD R10, R6, R9, R10 ;  /* 0x00000009060a7224 */ /* 0x000fe400078e020a */
[----:B------:R-:W-:Y:S02]  /*3d60*/  IMAD R11, R2, R3, R11 ;  /* 0x00000003020b7224 */ /* 0x000fe400078e020b */
[----:B------:R-:W-:Y:S02]  /*3d70*/  IMAD R10, R8, R6, R10 ;  /* 0x00000006080a7224 */ /* 0x000fe400078e020a */
.L_x_68:
[----:B------:R-:W-:Y:S05]  /*3d80*/  BRA.U UP1, `(.L_x_69) ;  /* 0x0000000101107547 */ /* 0x000fea000b800000 */
[----:B------:R-:W-:Y:S04]  /*3d90*/  MOV R2, UR6 ;  /* 0x0000000600027c02 */ /* 0x000fe80008000f00 */
[----:B------:R-:W-:Y:S04]  /*3da0*/  SHF.L.U32 R2, R2, 0x1f, RZ ;  /* 0x0000001f02027819 */ /* 0x000fe800000006ff */
[----:B------:R-:W2:Y:S02]  /*3db0*/  SYNCS.PHASECHK.TRANS64.TRYWAIT P0, [UR7+0x78], R2 ;  /* 0x00007802ff0075a7 */ /* 0x000ea40008001107 */
[----:B--2---:R-:W-:Y:S05]  /*3dc0*/  @!P0 BRA `(.L_x_70) ;  /* 0x0000005400a08947 */ /* 0x004fea0003800000 */
.L_x_69:
[----:B------:R-:W-:Y:S02]  /*3dd0*/  R2UR UR35, R15 ;  /* 0x000000000f2372ca */ /* 0x000fe400000e0000 */
[----:B------:R-:W-:Y:S02]  /*3de0*/  R2UR UR34, R14 ;  /* 0x000000000e2272ca */ /* 0x000fe400000e0000 */
[----:B------:R-:W-:Y:S02]  /*3df0*/  ISETP.NE.U32.AND P2, PT, RZ, UR4, PT ;  /* 0x00000004ff007c0c */ /* 0x000fe4000bf45070 */
[----:B------:R-:W-:Y:S02]  /*3e00*/  SHF.L.U32 R14, R29, 0x1f, RZ ;  /* 0x0000001f1d0e7819 */ /* 0x000fe400000006ff */
[----:B------:R-:W-:Y:S05]  /*3e10*/  ISETP.NE.AND.EX P2, PT, RZ, UR5, PT, P2 ;  /* 0x00000005ff007c0c */ /* 0x000fea000bf45320 */
[----:B------:R-:W-:Y:S02]  /*3e20*/  USHF.L.U32 UR35, UR35, 0x6, URZ ;  /* 0x0000000623237899 */ /* 0x000fe400080006ff */
[----:B------:R-:W-:Y:S01]  /*3e30*/  USHF.L.U32 UR34, UR34, 0x8, URZ ;  /* 0x0000000822227899 */ /* 0x000fe200080006ff */
[----:B------:R-:W-:Y:S11]  /*3e40*/  BRA.U !UP3, `(.L_x_71) ;  /* 0x000000010b347547 */ /* 0x000ff6000b800000 */
[----:B------:R-:W-:Y:S01]  /*3e50*/  UPLOP3.LUT UP0, UPT, UPT, UPT, UP2, 0x80, 0x8 ;  /* 0x000000000008789c */ /* 0x000fe20003f0f020 */
[----:B--2---:R-:W-:Y:S02]  /*3e60*/  HFMA2 R0, -RZ, RZ, 0, 5.9604644775390625e-08 ;  /* 0x00000001ff007431 */ /* 0x004fe400000001ff */
[----:B------:R-:W-:Y:S03]  /*3e70*/  IMAD.MOV.U32 R96, RZ, RZ, 0x1 ;  /* 0x00000001ff607424 */ /* 0x000fe600078e00ff */
[----:B------:R-:W-:Y:S05]  /*3e80*/  PLOP3.LUT P0, PT, PT, PT, UP0, 0x80, 0x8 ;  /* 0x000000000008781c */ /* 0x000fea0003f0f008 */
[----:B------:R-:W2:Y:S01]  /*3e90*/  @UP0 LDCU.64 UR10, c[0x0][0x888] ;  /* 0x00011100ff0a07ac */ /* 0x000ea20008000a00 */
[----:B------:R-:W-:Y:S07]  /*3ea0*/  @UP0 UIMAD UR8, UR36, UR4, URZ ;  /* 0x00000004240802a4 */ /* 0x000fee000f8e02ff */
[----:B------:R-:W-:Y:S01]  /*3eb0*/  @!P0 PRMT R96, R0, 0x7610, R96 ;  /* 0x0000761000608816 */ /* 0x000fe20000000060 */
[----:B--2---:R-:W-:Y:S03]  /*3ec0*/  @UP0 UIMAD.WIDE UR10, UR8, 0x4, UR10 ;  /* 0x00000004080a08a5 */ /* 0x004fe6000f8e020a */
[----:B------:R-:W2:Y:S03]  /*3ed0*/  @!UP0 LDCU UR8, c[0x0][0x880] ;  /* 0x00011000ff0887ac */ /* 0x000ea60008000800 */
[----:B------:R-:W-:Y:S01]  /*3ee0*/  IMAD.U32 R8, RZ, RZ, UR10 ;  /* 0x0000000aff087e24 */ /* 0x000fe2000f8e00ff */
[----:B------:R-:W-:Y:S05]  /*3ef0*/  MOV R9, UR11 ;  /* 0x0000000b00097c02 */ /* 0x000fea0008000f00 */
[----:B-----5:R3:W5:Y:S02]  /*3f00*/  @P0 LDG.E R49, desc[UR46][R8.64] ;  /* 0x0000002e08310981 */ /* 0x020764000c1e1900 */
[----:B--23--:R-:W-:Y:S07]  /*3f10*/  @!P0 IMAD.U32 R49, RZ, RZ, UR8 ;  /* 0x00000008ff318e24 */ /* 0x00cfee000f8e00ff */
.L_x_71:
[----:B-----5:R-:W-:Y:S01]  /*3f20*/  @!P2 FSETP.EQ.AND P0, PT, R49, RZ, PT ;  /* 0x000000ff3100a20b */ /* 0x020fe20003f02000 */
[----:B------:R-:W-:Y:S01]  /*3f30*/  @!UPT UIADD3 URZ, UPT, UPT, URZ, URZ, URZ ;  /* 0x000000fffffff290 */ /* 0x000fe2000fffe0ff */
[----:B------:R-:W-:Y:S11]  /*3f40*/  @!P2 BRA `(.L_x_72) ;  /* 0x000000000014a947 */ /* 0x000ff60003800000 */
[----:B------:R-:W-:Y:S02]  /*3f50*/  LOP3.LUT P2, RZ, R96, 0xff, RZ, 0xc0, !PT ;  /* 0x000000ff60ff7812 */ /* 0x000fe4000784c0ff */
[----:B------:R-:W-:Y:S04]  /*3f60*/  PLOP3.LUT P0, PT, PT, PT, UP0, 0x80, 0x8 ;  /* 0x000000000008781c */ /* 0x000fe80003f0f008 */
[----:B------:R-:W-:Y:S07]  /*3f70*/  PLOP3.LUT P0, PT, P0, PT, PT, 0x8, 0x80 ;  /* 0x000000000080781c */ /* 0x000fee000070e170 */
[----:B------:R-:W-:Y:S11]  /*3f80*/  @P2 FSETP.EQ.AND P0, PT, R49, RZ, PT ;  /* 0x000000ff3100220b */ /* 0x000ff60003f02000 */
[----:B------:R-:W-:Y:S02]  /*3f90*/  @!UPT UIADD3 URZ, UPT, UPT, URZ, URZ, URZ ;  /* 0x000000fffffff290 */ /* 0x000fe4000fffe0ff */
.L_x_72:
[----:B------:R-:W3:Y:S01]  /*3fa0*/  SYNCS.PHASECHK.TRANS64.TRYWAIT P2, [UR7+0x50], R14 ;  /* 0x0000500eff0075a7 */ /* 0x000ee20008041107 */
[----:B------:R-:W-:Y:S04]  /*3fb0*/  ELECT P4, URZ, PT ;  /* 0x0000000000ff782f */ /* 0x000fe80003880000 */
[----:B------:R-:W-:Y:S11]  /*3fc0*/  PLOP3.LUT P4, PT, P0, P4, PT, 0xf2, 0x2f ;  /* 0x00000000002f781c */ /* 0x000ff60000789e72 */
[----:B------:R-:W-:Y:S02]  /*3fd0*/  @!UPT UIADD3 URZ, UPT, UPT, URZ, URZ, URZ ;  /* 0x000000fffffff290 */ /* 0x000fe4000fffe0ff */
[----:B-1----:R-:W-:Y:S05]  /*3fe0*/  @!P4 IADD3 R8, P0, PT, R30, 0x580, RZ ;  /* 0x000005801e08c810 */ /* 0x002fea0007f1e0ff */
[----:B--2---:R-:W-:Y:S01]  /*3ff0*/  @!P4 IMAD.X R2, RZ, RZ, R31, P0 ;  /* 0x000000ffff02c224 */ /* 0x004fe200000e061f */
[----:B---3--:R-:W-:Y:S07]  /*4000*/  @!P2 BRA `(.L_x_73) ;  /* 0x000000540028a947 */ /* 0x008fee0003800000 */
.L_x_152:
[----:B------:R-:W-:Y:S01]  /*4010*/  @!P4 R2UR UR8, R2 ;  /* 0x000000000208c2ca */ /* 0x000fe200000e0000 */
[----:B------:R-:W-:Y:S01]  /*4020*/  VOTEU.ALL UP1, P4 ;  /* 0x0000000000ff7886 */ /* 0x000fe20002020000 */
[----:B------:R-:W-:Y:S01]  /*4030*/  @!P4 R2UR UR9, R8 ;  /* 0x000000000809c2ca */ /* 0x000fe200000e0000 */
[----:B-1----:R-:W-:Y:S01]  /*4040*/  @!P4 IMAD.MOV.U32 R0, RZ, RZ, 0x1000 ;  /* 0x00001000ff00c424 */ /* 0x002fe200078e00ff */
[----:B------:R-:W-:Y:S01]  /*4050*/  UMOV UR10, 0x0 ;  /* 0x00000000000a7882 */ /* 0x000fe20000000000 */
[----:B------:R-:W-:Y:S01]  /*4060*/  UMOV UR11, 0x10000000 ;  /* 0x10000000000b7882 */ /* 0x000fe20000000000 */
[----:B------:R-:W-:Y:S01]  /*4070*/  @!UP1 UIADD3 UR32, UPT, UPT, UR7, 0x200, URZ ;  /* 0x0000020007209890 */ /* 0x000fe2000fffe0ff */
[----:B------:R-:W-:Y:S06]  /*4080*/  VOTEU.ALL UP1, P4 ;  /* 0x0000000000ff7886 */ /* 0x000fec0002020000 */
[----:B------:R-:W-:Y:S01]  /*4090*/  IMAD.U32 R9, RZ, RZ, UR8 ;  /* 0x00000008ff097e24 */ /* 0x000fe2000f8e00ff */
[----:B------:R-:W-:Y:S01]  /*40a0*/  UPRMT UR8, UR37, 0x654, UR33 ;  /* 0x0000065425087896 */ /* 0x000fe20008000021 */
[----:B------:R-:W-:Y:S03]  /*40b0*/  IMAD.U32 R8, RZ, RZ, UR9 ;  /* 0x00000009ff087e24 */ /* 0x000fe6000f8e00ff */
[----:B------:R-:W-:Y:S02]  /*40c0*/  @!P4 R2UR UR15, R9 ;  /* 0x00000000090fc2ca */ /* 0x000fe400000e0000 */
[----:B------:R-:W-:Y:S02]  /*40d0*/  @!P4 R2UR UR14, R8 ;  /* 0x00000000080ec2ca */ /* 0x000fe400000e0000 */
[----:B------:R-:W-:Y:S05]  /*40e0*/  @!P4 IADD3 R8, P0, PT, R30, 0x580, RZ ;  /* 0x000005801e08c810 */ /* 0x000fea0007f1e0ff */
[----:B------:R-:W-:Y:S06]  /*40f0*/  @!P4 IMAD.X R2, RZ, RZ, R31, P0 ;  /* 0x000000ffff02c224 */ /* 0x000fec00000e061f */
[----:B------:R1:W-:Y:S01]  /*4100*/  @!UP1 UTMALDG.3D [UR32], [UR14], desc[UR10] ;  /* 0x00000a200e0095b4 */ /* 0x0003e20008011000 */
[----:B------:R1:W-:Y:S01]  /*4110*/  @!P4 SYNCS.ARRIVE.TRANS64.RED.A0TR RZ, [UR7+0x30], R0 ;  /* 0x00003000ffffc9a7 */ /* 0x0003e20008300407 */
[----:B------:R-:W-:Y:S01]  /*4120*/  SYNCS.ARRIVE.TRANS64.RED.A1T0 RZ, [UR8], RZ ;  /* 0x000000ffffff79a7 */ /* 0x000fe20008100408 */
[----:B------:R-:W2:Y:S02]  /*4130*/  SYNCS.PHASECHK.TRANS64.TRYWAIT P2, [UR7+0x58], R14 ;  /* 0x0000580eff0075a7 */ /* 0x000ea40008041107 */
[----:B-12---:R-:W-:Y:S05]  /*4140*/  @!P2 BRA `(.L_x_74) ;  /* 0x0000005000f0a947 */ /* 0x006fea0003800000 */
.L_x_154:
[----:B------:R-:W-:Y:S01]  /*4150*/  @!P4 R2UR UR8, R2 ;  /* 0x000000000208c2ca */ /* 0x000fe200000e0000 */
[----:B------:R-:W-:Y:S01]  /*4160*/  VOTEU.ALL UP1, P4 ;  /* 0x0000000000ff7886 */ /* 0x000fe20002020000 */
[----:B------:R-:W-:Y:S01]  /*4170*/  @!P4 R2UR UR9, R8 ;  /* 0x000000000809c2ca */ /* 0x000fe200000e0000 */
[----:B-1----:R-:W-:Y:S01]  /*4180*/  @!P4 IMAD.MOV.U32 R0, RZ, RZ, 0x1000 ;  /* 0x00001000ff00c424 */ /* 0x002fe200078e00ff */
[----:B------:R-:W-:Y:S01]  /*4190*/  UMOV UR10, 0x0 ;  /* 0x00000000000a7882 */ /* 0x000fe20000000000 */
[----:B------:R-:W-:Y:S01]  /*41a0*/  UMOV UR11, 0x10000000 ;  /* 0x10000000000b7882 */ /* 0x000fe20000000000 */
[----:B------:R-:W-:Y:S02]  /*41b0*/  @!UP1 UIADD3 UR26, UPT, UPT, UR34, 0x40, URZ ;  /* 0x00000040221a9890 */ /* 0x000fe4000fffe0ff */
[----:B------:R-:W-:Y:S01]  /*41c0*/  @!UP1 UIADD3 UR24, UPT, UPT, UR7, 0x1200, URZ ;  /* 0x0000120007189890 */ /* 0x000fe2000fffe0ff */
[----:B------:R-:W-:Y:S01]  /*41d0*/  VOTEU.ALL UP1, P4 ;  /* 0x0000000000ff7886 */ /* 0x000fe20002020000 */
[----:B------:R-:W-:Y:S01]  /*41e0*/  UMOV UR27, UR35 ;  /* 0x00000023001b7c82 */ /* 0x000fe20008000000 */
[----:B------:R-:W-:Y:S02]  /*41f0*/  UMOV UR28, UR36 ;  /* 0x00000024001c7c82 */ /* 0x000fe40008000000 */
        /* <DEDUP_REMOVED lines=12> */
.L_x_156:
[----:B------:R-:W2:Y:S01]  /*42c0*/  LDC.64 R12, c[0x0][0xb18] ;  /* 0x0002c600ff0c7b82 */ /* 0x000ea20000000a00 */
[----:B------:R-:W-:Y:S01]  /*42d0*/  @!P4 R2UR UR8, R2 ;  /* 0x000000000208c2ca */ /* 0x000fe200000e0000 */
[----:B------:R-:W-:Y:S01]  /*42e0*/  VOTEU.ALL UP1, P4 ;  /* 0x0000000000ff7886 */ /* 0x000fe20002020000 */
[----:B------:R-:W-:Y:S01]  /*42f0*/  @!P4 R2UR UR9, R8 ;  /* 0x000000000809c2ca */ /* 0x000fe200000e0000 */
[----:B-1----:R-:W-:Y:S01]  /*4300*/  @!P4 IMAD.MOV.U32 R0, RZ, RZ, 0x1000 ;  /* 0x00001000ff00c424 */ /* 0x002fe200078e00ff */
[----:B------:R-:W-:Y:S03]  /*4310*/  UMOV UR10, 0x0 ;  /* 0x00000000000a7882 */ /* 0x000fe60000000000 */
[----:B------:R-:W1:Y:S01]  /*4320*/  @!P1 LDC R2, c[0x0][0xb0c] ;  /* 0x0002c300ff029b82 */ /* 0x000e620000000800 */
[----:B------:R-:W-:Y:S01]  /*4330*/  @!UP1 UIADD3 UR18, UPT, UPT, UR34, 0x80, URZ ;  /* 0x0000008022129890 */ /* 0x000fe2000fffe0ff */
[----:B------:R-:W-:Y:S01]  /*4340*/  @P3 SHF.R.U32.HI R26, RZ, 0x10, R21 ;  /* 0x00000010ff1a3819 */ /* 0x000fe20000011615 */
[----:B------:R-:W-:Y:S01]  /*4350*/  @!UP1 UIADD3 UR16, UPT, UPT, UR7, 0x2200, URZ ;  /* 0x0000220007109890 */ /* 0x000fe2000fffe0ff */
[----:B------:R-:W-:Y:S01]  /*4360*/  VIADD R28, R28, 0x1 ;  /* 0x000000011c1c7836 */ /* 0x000fe20000000000 */
[----:B------:R-:W-:Y:S01]  /*4370*/  VOTEU.ALL UP1, P4 ;  /* 0x0000000000ff7886 */ /* 0x000fe20002020000 */
[----:B------:R-:W-:Y:S01]  /*4380*/  UMOV UR11, 0x10000000 ;  /* 0x10000000000b7882 */ /* 0x000fe20000000000 */
[----:B------:R-:W-:Y:S01]  /*4390*/  UMOV UR19, UR35 ;  /* 0x0000002300137c82 */ /* 0x000fe20008000000 */
[----:B------:R-:W-:Y:S01]  /*43a0*/  IMAD.U32 R9, RZ, RZ, UR8 ;  /* 0x00000008ff097e24 */ /* 0x000fe2000f8e00ff */
[----:B------:R-:W-:Y:S01]  /*43b0*/  UMOV UR20, UR36 ;  /* 0x0000002400147c82 */ /* 0x000fe20008000000 */
[----:B------:R-:W-:Y:S01]  /*43c0*/  IMAD.U32 R8, RZ, RZ, UR9 ;  /* 0x00000009ff087e24 */ /* 0x000fe2000f8e00ff */
[----:B------:R-:W-:Y:S02]  /*43d0*/  UPRMT UR8, UR37, 0x654, UR17 ;  /* 0x0000065425087896 */ /* 0x000fe40008000011 */
[----:B------:R-:W-:Y:S02]  /*43e0*/  @!P4 R2UR UR15, R9 ;  /* 0x00000000090fc2ca */ /* 0x000fe400000e0000 */
[----:B------:R-:W-:Y:S02]  /*43f0*/  @!P4 R2UR UR14, R8 ;  /* 0x00000000080ec2ca */ /* 0x000fe400000e0000 */
[----:B------:R-:W3:Y:S11]  /*4400*/  LDC.64 R8, c[0x0][0xb10] ;  /* 0x0002c400ff087b82 */ /* 0x000ef60000000a00 */
[----:B------:R1:W-:Y:S01]  /*4410*/  @!UP1 UTMALDG.3D [UR16], [UR14], desc[UR10] ;  /* 0x00000a100e0095b4 */ /* 0x0003e20008011000 */
[----:B------:R5:W-:Y:S01]  /*4420*/  @!P4 SYNCS.ARRIVE.TRANS64.RED.A0TR RZ, [UR7+0x40], R0 ;  /* 0x00004000ffffc9a7 */ /* 0x000be20008300407 */
[C---:B---3--:R-:W-:Y:S01]  /*4430*/  @!P1 IMAD.HI.U32 R8, R11.reuse, R8, RZ ;  /* 0x000000080b089227 */ /* 0x048fe200078e00ff */
[----:B--2---:R-:W-:Y:S02]  /*4440*/  @!P1 ISETP.NE.AND P0, PT, R12, 0x1, PT ;  /* 0x000000010c00980c */ /* 0x004fe40003f05270 */
[----:B-1----:R-:W-:Y:S01]  /*4450*/  @!P1 ISETP.NE.AND P2, PT, R2, 0x1, PT ;  /* 0x000000010200980c */ /* 0x002fe20003f45270 */
[----:B------:R-:W-:Y:S01]  /*4460*/  SYNCS.ARRIVE.TRANS64.RED.A1T0 RZ, [UR8], RZ ;  /* 0x000000ffffff79a7 */ /* 0x000fe20008100408 */
[C---:B------:R-:W-:Y:S01]  /*4470*/  @!P1 IMAD.HI.U32 R13, R10.reuse, R13, RZ ;  /* 0x0000000d0a0d9227 */ /* 0x040fe200078e00ff */
[----:B------:R-:W-:Y:S04]  /*4480*/  @!P1 SHF.R.U32.HI R8, RZ, R9, R8 ;  /* 0x00000009ff089219 */ /* 0x000fe80000011608 */
[----:B------:R-:W-:Y:S01]  /*4490*/  @!P1 SEL R8, R11, R8, !P2 ;  /* 0x000000080b089207 */ /* 0x000fe20005000000 */
[----:B------:R-:W1:Y:S01]  /*44a0*/  SYNCS.PHASECHK.TRANS64.TRYWAIT P5, [UR7+0x68], R14 ;  /* 0x0000680eff0075a7 */ /* 0x000e6200080a1107 */
[----:B-----5:R-:W2:Y:S02]  /*44b0*/  @!P1 LDC R0, c[0x0][0xb20] ;  /* 0x0002c800ff009b82 */ /* 0x020ea40000000800 */
[----:B--2---:R-:W-:Y:S04]  /*44c0*/  @!P1 SHF.R.U32.HI R0, RZ, R0, R13 ;  /* 0x00000000ff009219 */ /* 0x004fe8000001160d */
[----:B------:R-:W-:Y:S05]  /*44d0*/  @!P1 SEL R9, R10, R0, !P0 ;  /* 0x000000000a099207 */ /* 0x000fea0004000000 */
[----:B------:R-:W-:Y:S02]  /*44e0*/  @!P1 IMAD.IADD R0, R9, 0x1, -R8 ;  /* 0x0000000109009824 */ /* 0x000fe400078e0a08 */
[----:B------:R-:W-:Y:S02]  /*44f0*/  @!P1 IMAD.IADD R8, R8, 0x1, -R9 ;  /* 0x0000000108089824 */ /* 0x000fe400078e0a09 */
[----:B------:R-:W-:Y:S02]  /*4500*/  @!P1 IMAD R11, R0, R2, R11 ;  /* 0x00000002000b9224 */ /* 0x000fe400078e020b */
[----:B------:R-:W-:Y:S01]  /*4510*/  @!P1 IMAD R10, R8, R12, R10 ;  /* 0x0000000c080a9224 */ /* 0x000fe200078e020a */
[----:B-1----:R-:W-:Y:S06]  /*4520*/  @!P5 BRA `(.L_x_76) ;  /* 0x000000500028d947 */ /* 0x002fec0003800000 */
.L_x_158:
[----:B------:R-:W-:Y:S01]  /*4530*/  @!P4 IADD3 R2, P0, PT, R30, 0x580, RZ ;  /* 0x000005801e02c810 */ /* 0x000fe20007f1e0ff */
[----:B------:R-:W-:Y:S01]  /*4540*/  VOTEU.ALL UP1, P4 ;  /* 0x0000000000ff7886 */ /* 0x000fe20002020000 */
[----:B------:R-:W-:Y:S01]  /*4550*/  UMOV UR18, 0x0 ;  /* 0x0000000000127882 */ /* 0x000fe20000000000 */
[----:B------:R-:W-:Y:S01]  /*4560*/  UMOV UR19, 0x10000000 ;  /* 0x1000000000137882 */ /* 0x000fe20000000000 */
[----:B------:R-:W-:Y:S01]  /*4570*/  @!P4 R2UR UR9, R2 ;  /* 0x000000000209c2ca */ /* 0x000fe200000e0000 */
[----:B-1----:R-:W-:Y:S01]  /*4580*/  @!P4 IMAD.X R0, RZ, RZ, R31, P0 ;  /* 0x000000ffff00c224 */ /* 0x002fe200000e061f */
[----:B------:R-:W-:Y:S01]  /*4590*/  @!UP1 UIADD3 UR10, UPT, UPT, UR34, 0xc0, URZ ;  /* 0x000000c0220a9890 */ /* 0x000fe2000fffe0ff */
[----:B------:R-:W-:Y:S01]  /*45a0*/  ISETP.NE.AND P0, PT, R28, 0x2, PT ;  /* 0x000000021c00780c */ /* 0x000fe20003f05270 */
[----:B------:R-:W-:Y:S01]  /*45b0*/  UMOV UR11, UR35 ;  /* 0x00000023000b7c82 */ /* 0x000fe20008000000 */
[----:B------:R-:W-:Y:S01]  /*45c0*/  UMOV UR12, UR36 ;  /* 0x00000024000c7c82 */ /* 0x000fe20008000000 */
[----:B------:R-:W-:Y:S01]  /*45d0*/  @!P4 R2UR UR8, R0 ;  /* 0x000000000008c2ca */ /* 0x000fe200000e0000 */
[----:B------:R-:W-:Y:S01]  /*45e0*/  IMAD.IADD R14, R10, 0x1, R94 ;  /* 0x000000010a0e7824 */ /* 0x000fe200078e025e */
[----:B------:R-:W-:Y:S01]  /*45f0*/  @P3 R2UR UR36, R26 ;  /* 0x000000001a2432ca */ /* 0x000fe200000e0000 */
[----:B------:R-:W-:Y:S01]  /*4600*/  IMAD.IADD R15, R11, 0x1, R95 ;  /* 0x000000010b0f7824 */ /* 0x000fe200078e025f */
[----:B------:R-:W-:Y:S02]  /*4610*/  SEL R0, RZ, 0x1, P0 ;  /* 0x00000001ff007807 */ /* 0x000fe40000000000 */
[----:B------:R-:W-:Y:S01]  /*4620*/  LOP3.LUT R29, R29, 0x1, RZ, 0x3c, !PT ;  /* 0x000000011d1d7812 */ /* 0x000fe200078e3cff */
[----:B------:R-:W-:Y:S01]  /*4630*/  IMAD.U32 R8, RZ, RZ, UR9 ;  /* 0x00000009ff087e24 */ /* 0x000fe2000f8e00ff */
[----:B------:R-:W-:Y:S01]  /*4640*/  @!UP1 UIADD3 UR9, UPT, UPT, UR7, 0x48, URZ ;  /* 0x0000004807099890 */ /* 0x000fe2000fffe0ff */
[----:B------:R-:W-:Y:S02]  /*4650*/  LOP3.LUT R27, R27, R0, RZ, 0x3c, !PT ;  /* 0x000000001b1b7212 */ /* 0x000fe400078e3cff */
[----:B------:R-:W-:Y:S02]  /*4660*/  SEL R28, R28, RZ, P0 ;  /* 0x000000ff1c1c7207 */ /* 0x000fe40000000000 */
[----:B------:R-:W-:Y:S01]  /*4670*/  IMAD.U32 R9, RZ, RZ, UR8 ;  /* 0x00000008ff097e24 */ /* 0x000fe2000f8e00ff */
[----:B------:R-:W-:Y:S01]  /*4680*/  @!P4 R2UR UR14, R8 ;  /* 0x00000000080ec2ca */ /* 0x000fe200000e0000 */
[----:B------:R-:W-:Y:S01]  /*4690*/  @!UP1 UIADD3 UR8, UPT, UPT, UR7, 0x3200, URZ ;  /* 0x0000320007089890 */ /* 0x000fe2000fffe0ff */
[----:B------:R-:W-:Y:S02]  /*46a0*/  VOTEU.ALL UP1, P4 ;  /* 0x0000000000ff7886 */ /* 0x000fe40002020000 */
[----:B------:R-:W-:Y:S11]  /*46b0*/  @!P4 R2UR UR15, R9 ;  /* 0x00000000090fc2ca */ /* 0x000ff600000e0000 */
[----:B------:R-:W-:Y:S02]  /*46c0*/  @!UPT UIADD3 URZ, UPT, UPT, URZ, URZ, URZ ;  /* 0x000000fffffff290 */ /* 0x000fe4000fffe0ff */
[----:B------:R2:W-:Y:S01]  /*46d0*/  @!UP1 UTMALDG.3D [UR8], [UR14], desc[UR18] ;  /* 0x000012080e0095b4 */ /* 0x0005e20008011000 */
[----:B------:R2:W-:Y:S01]  /*46e0*/  @!P4 SYNCS.ARRIVE.TRANS64.RED.A0TR RZ, [UR7+0x48], R25 ;  /* 0x00004819ffffc9a7 */ /* 0x0005e20008300407 */
[----:B------:R-:W-:Y:S01]  /*46f0*/  UPLOP3.LUT UP1, UPT, UPT, UPT, UPT, 0x80, 0x8 ;  /* 0x000000000008789c */ /* 0x000fe20003f2f070 */
[----:B------:R-:W-:Y:S01]  /*4700*/  SYNCS.ARRIVE.TRANS64.RED.A1T0 RZ, [UR13], RZ ;  /* 0x000000ffffff79a7 */ /* 0x000fe2000810040d */
[----:B------:R-:W-:Y:S09]  /*4710*/  @P3 BRA `(.L_x_77) ;  /* 0xfffffff000a03947 */ /* 0x000ff2000383ffff */
[----:B------:R-:W-:-:S04]  /*4720*/  SHF.L.U32 R2, R29, 0x1f, RZ ;  /* 0x0000001f1d027819 */ /* 0x000fc800000006ff */
[----:B------:R-:W1:Y:S02]  /*4730*/  SYNCS.PHASECHK.TRANS64.TRYWAIT P0, [UR7+0x50], R2 ;  /* 0x00005002ff0075a7 */ /* 0x000e640008001107 */
[----:B-1----:R-:W-:Y:S05]  /*4740*/  @!P0 BRA `(.L_x_78) ;  /* 0x0000004c00b88947 */ /* 0x002fea0003800000 */
.L_x_160:
[----:B------:R-:W3:Y:S02]  /*4750*/  SYNCS.PHASECHK.TRANS64.TRYWAIT P0, [UR7+0x58], R2 ;  /* 0x00005802ff0075a7 */ /* 0x000ee40008001107 */
[----:B---3--:R-:W-:Y:S05]  /*4760*/  @!P0 BRA `(.L_x_79) ;  /* 0x0000004c00c88947 */ /* 0x008fea0003800000 */
.L_x_162:
[----:B------:R-:W3:Y:S02]  /*4770*/  SYNCS.PHASECHK.TRANS64.TRYWAIT P0, [UR7+0x60], R2 ;  /* 0x00006002ff0075a7 */ /* 0x000ee40008001107 */
[----:B---3--:R-:W-:Y:S05]  /*4780*/  @!P0 BRA `(.L_x_80) ;  /* 0x0000004c00d88947 */ /* 0x008fea0003800000 */
.L_x_164:
[----:B-1----:R-:W-:-:S07]  /*4790*/  MOV R0, UR7 ;  /* 0x0000000700007c02 */ /* 0x002fce0008000f00 */
.L_x_81:
[----:B-1----:R-:W-:-:S04]  /*47a0*/  SHF.L.U32 R2, R29, 0x1f, RZ ;  /* 0x0000001f1d027819 */ /* 0x002fc800000006ff */
[----:B------:R1:W3:Y:S03]  /*47b0*/  SYNCS.PHASECHK.TRANS64.TRYWAIT P0, [R0+URZ+0x68], R2 ;  /* 0x00006802000075a7 */ /* 0x0002e600080011ff */
[----:B---3--:R-:W-:Y:S05]  /*47c0*/  @!P0 NANOSLEEP.SYNCS 0x989680 ;  /* 0x009896800000895d */ /* 0x008fea0003900000 */
[----:B------:R-:W3:Y:S02]  /*47d0*/  @!P0 SYNCS.PHASECHK.TRANS64 P0, [R0+URZ+0x68], R2 ;  /* 0x00006802000085a7 */ /* 0x000ee400080010ff */
[----:B--23--:R-:W-:Y:S05]  /*47e0*/  @P0 EXIT ;  /* 0x000000000000094d */ /* 0x00cfea0003800000 */
[----:B------:R-:W-:Y:S05]  /*47f0*/  BRA `(.L_x_81) ;  /* 0xfffffffc00e87947 */ /* 0x000fea000383ffff */
.L_x_66:
[----:B------:R-:W-:-:S06]  /*4800*/  UISETP.GE.AND UP1, UPT, UR8, 0x4, UPT ;  /* 0x000000040800788c */ /* 0x000fcc000bf26270 */
[----:B------:R-:W-:-:S13]  /*4810*/  PLOP3.LUT P0, PT, PT, PT, UP1, 0x80, 0x8 ;  /* 0x000000000008781c */ /* 0x000fda0003f0f018 */
[----:B------:R-:W-:Y:S05]  /*4820*/  @!P0 EXIT ;  /* 0x000000000000894d */ /* 0x000fea0003800000 */
[----:B------:R-:W-:Y:S01]  /*4830*/  BAR.SYNC.DEFER_BLOCKING 0x6, 0xa0 ;  /* 0x0182800000007b1d */ /* 0x000fe20000010000 */
[C---:B------:R-:W-:Y:S01]  /*4840*/  IMAD.SHL.U32 R3, R108.reuse, 0x40, RZ ;  /* 0x000000406c037824 */ /* 0x040fe200078e00ff */
[C---:B------:R-:W-:Y:S01]  /*4850*/  LOP3.LUT R110, R108.reuse, 0x60, RZ, 0xc0, !PT ;  /* 0x000000606c6e7812 */ /* 0x040fe200078ec0ff */
[C---:B------:R-:W-:Y:S01]  /*4860*/  IMAD.SHL.U32 R100, R108.reuse, 0x20, RZ ;  /* 0x000000206c647824 */ /* 0x040fe200078e00ff */
[----:B------:R-:W-:Y:S01]  /*4870*/  CS2R R106, SRZ ;  /* 0x00000000006a7805 */ /* 0x000fe2000001ff00 */
[C---:B------:R-:W-:Y:S01]  /*4880*/  IMAD.SHL.U32 R4, R108.reuse, 0x2, RZ ;  /* 0x000000026c047824 */ /* 0x040fe200078e00ff */
[----:B------:R-:W-:Y:S02]  /*4890*/  UMOV UR49, 0x400 ;  /* 0x0000040000317882 */ /* 0x000fe40000000000 */
[----:B------:R-:W1:Y:S01]  /*48a0*/  LDC R99, c[0x0][0x370] ;  /* 0x0000dc00ff637b82 */ /* 0x000e620000000800 */
[----:B------:R-:W-:Y:S01]  /*48b0*/  ULEA UR49, UR37, UR49, 0x18 ;  /* 0x0000003125317291 */ /* 0x000fe2000f8ec0ff */
[----:B------:R-:W-:Y:S01]  /*48c0*/  LOP3.LUT R2, R3, 0x180, RZ, 0xc0, !PT ;  /* 0x0000018003027812 */ /* 0x000fe200078ec0ff */
[----:B------:R-:W-:Y:S01]  /*48d0*/  IMAD.U32 R46, R108, 0x10000, RZ ;  /* 0x000100006c2e7824 */ /* 0x000fe200078e00ff */
[----:B------:R-:W-:Y:S01]  /*48e0*/  LOP3.LUT R100, R100, 0xc00, RZ, 0xc0, !PT ;  /* 0x00000c0064647812 */ /* 0x000fe200078ec0ff */
[----:B------:R-:W-:Y:S01]  /*48f0*/  UIADD3 UR4, UPT, UPT, UR49, 0x4200, URZ ;  /* 0x0000420031047890 */ /* 0x000fe2000fffe0ff */
[----:B------:R-:W-:Y:S01]  /*4900*/  LOP3.LUT R4, R2, 0x20, R4, 0xf8, !PT ;  /* 0x0000002002047812 */ /* 0x000fe200078ef804 */
[----:B------:R-:W-:Y:S01]  /*4910*/  IMAD.SHL.U32 R2, R108, 0x8, RZ ;  /* 0x000000086c027824 */ /* 0x000fe200078e00ff */
[----:B------:R-:W2:Y:S01]  /*4920*/  LDC R42, c[0x0][0xb0c] ;  /* 0x0002c300ff2a7b82 */ /* 0x000ea20000000800 */
[----:B------:R-:W-:Y:S01]  /*4930*/  LOP3.LUT R100, R100, 0x40, R3, 0xf8, !PT ;  /* 0x0000004064647812 */ /* 0x000fe200078ef803 */
[----:B------:R-:W-:Y:S01]  /*4940*/  IMAD.MOV.U32 R45, RZ, RZ, RZ ;  /* 0x000000ffff2d7224 */ /* 0x000fe200078e00ff */
[----:B------:R-:W-:Y:S01]  /*4950*/  LOP3.LUT R46, R46, 0x600000, RZ, 0xc0, !PT ;  /* 0x006000002e2e7812 */ /* 0x000fe200078ec0ff */
[----:B------:R-:W-:Y:S01]  /*4960*/  IMAD.MOV.U32 R112, RZ, RZ, RZ ;  /* 0x000000ffff707224 */ /* 0x000fe200078e00ff */
[----:B------:R-:W-:-:S02]  /*4970*/  LOP3.LUT R108, R108, 0x2, RZ, 0xc0, !PT ;  /* 0x000000026c6c7812 */ /* 0x000fc400078ec0ff */
[----:B------:R-:W-:Y:S02]  /*4980*/  CS2R R104, SRZ ;  /* 0x0000000000687805 */ /* 0x000fe4000001ff00 */
[----:B------:R-:W-:Y:S01]  /*4990*/  LOP3.LUT R2, R4, 0x30, R2, 0x78, !PT ;  /* 0x0000003004027812 */ /* 0x000fe200078e7802 */
[----:B------:R-:W4:Y:S01]  /*49a0*/  LDC R97, c[0x0][0xb20] ;  /* 0x0002c800ff617b82 */ /* 0x000f220000000800 */
[----:B------:R-:W3:Y:S01]  /*49b0*/  LDS R0, [UR49+0x130] ;  /* 0x00013031ff007984 */ /* 0x000ee20008000800 */
[----:B------:R-:W-:Y:S01]  /*49c0*/  LOP3.LUT R100, R100, 0x200, R3, 0xf8, !PT ;  /* 0x0000020064647812 */ /* 0x000fe200078ef803 */
[----:B------:R-:W-:Y:S01]  /*49d0*/  IMAD.MOV R102, RZ, RZ, -R108 ;  /* 0x000000ffff667224 */ /* 0x000fe200078e0a6c */
[----:B------:R-:W1:Y:S01]  /*49e0*/  LDCU.64 UR52, c[0x0][0x348] ;  /* 0x00006900ff3477ac */ /* 0x000e620008000a00 */
[----:B------:R-:W-:Y:S01]  /*49f0*/  IMAD.U32 R109, RZ, RZ, UR4 ;  /* 0x00000004ff6d7e24 */ /* 0x000fe2000f8e00ff */
[----:B------:R-:W-:Y:S02]  /*4a00*/  LOP3.LUT R100, R100, R2, RZ, 0xfc, !PT ;  /* 0x0000000264647212 */ /* 0x000fe400078efcff */
[----:B------:R-:W1:Y:S01]  /*4a10*/  LDC R41, c[0x0][0xb30] ;  /* 0x0002cc00ff297b82 */ /* 0x000e620000000800 */
[----:B------:R-:W1:Y:S01]  /*4a20*/  LDCU.64 UR38, c[0x0][0x888] ;  /* 0x00011100ff2677ac */ /* 0x000e620008000a00 */
[----:B------:R-:W1:Y:S06]  /*4a30*/  LDCU.64 UR44, c[0x0][0x890] ;  /* 0x00011200ff2c77ac */ /* 0x000e6c0008000a00 */
[----:B------:R-:W1:Y:S01]  /*4a40*/  LDC.64 R92, c[0x0][0xb10] ;  /* 0x0002c400ff5c7b82 */ /* 0x000e620000000a00 */
[----:B------:R-:W-:-:S07]  /*4a50*/  UIADD3 UR48, UPT, UPT, UR49, 0x200, URZ ;  /* 0x0000020031307890 */ /* 0x000fce000fffe0ff */
[----:B------:R-:W1:Y:S08]  /*4a60*/  LDC.64 R38, c[0x0][0xb18] ;  /* 0x0002c600ff267b82 */ /* 0x000e700000000a00 */
[----:B------:R-:W1:Y:S08]  /*4a70*/  LDC.64 R36, c[0x0][0xb28] ;  /* 0x0002ca00ff247b82 */ /* 0x000e700000000a00 */
[----:B------:R-:W1:Y:S01]  /*4a80*/  LDC.64 R90, c[0x0][0x8b0] ;  /* 0x00022c00ff5a7b82 */ /* 0x000e620000000a00 */
[----:B---3--:R-:W-:-:S07]  /*4a90*/  IMAD.IADD R46, R0, 0x1, R46 ;  /* 0x00000001002e7824 */ /* 0x008fce00078e022e */
[----:B------:R-:W3:Y:S08]  /*4aa0*/  LDC.64 R88, c[0x0][0x8a8] ;  /* 0x00022a00ff587b82 */ /* 0x000ef00000000a00 */
[----:B--2-4-:R-:W1:Y:S02]  /*4ab0*/  LDC R98, c[0x0][0x374] ;  /* 0x0000dd00ff627b82 */ /* 0x014e640000000800 */
.L_x_123:
[----:B------:R-:W-:Y:S02]  /*4ac0*/  LEA R0, R112, UR49, 0x3 ;  /* 0x0000003170007c11 */ /* 0x000fe4000f8e18ff */
[----:B------:R-:W-:Y:S02]  /*4ad0*/  SHF.L.U32 R2, R106, 0x1f, RZ ;  /* 0x0000001f6a027819 */ /* 0x000fe400000006ff */
[----:B------:R-:W-:Y:S02]  /*4ae0*/  LEA R16, R112, UR49, 0x4 ;  /* 0x0000003170107c11 */ /* 0x000fe4000f8e20ff */
[----:B------:R-:W2:Y:S02]  /*4af0*/  SYNCS.PHASECHK.TRANS64.TRYWAIT P0, [R0+URZ+0x80], R2 ;  /* 0x00008002000075a7 */ /* 0x000ea400080011ff */
[----:B-12---:R-:W-:Y:S05]  /*4b00*/  @!P0 BRA `(.L_x_82) ;  /* 0x0000004c00108947 */ /* 0x006fea0003800000 */
.L_x_165:
[----:B------:R-:W4:Y:S01]  /*4b10*/  LDC.64 R10, c[0x0][0xb10] ;  /* 0x0002c400ff0a7b82 */ /* 0x000f220000000a00 */
[----:B------:R-:W3:Y:S01]  /*4b20*/  LDS.128 R16, [R16+0x110] ;  /* 0x0001100010107984 */ /* 0x000ee20000000c00 */
[----:B-1----:R-:W-:Y:S01]  /*4b30*/  ISETP.NE.AND P1, PT, R41, 0x1, PT ;  /* 0x000000012900780c */ /* 0x002fe20003f25270 */
[----:B--2---:R-:W-:Y:S01]  /*4b40*/  VIADD R0, R0, 0x90 ;  /* 0x0000009000007836 */ /* 0x004fe20000000000 */
[----:B------:R-:W-:Y:S04]  /*4b50*/  ISETP.GE.AND P0, PT, R40, 0x1, PT ;  /* 0x000000012800780c */ /* 0x000fe80003f06270 */
[----:B------:R-:W1:Y:S01]  /*4b60*/  LDC.64 R8, c[0x0][0xb18] ;  /* 0x0002c600ff087b82 */ /* 0x000e620000000a00 */
[----:B------:R-:W-:Y:S01]  /*4b70*/  PRMT R0, RZ, 0x654, R0 ;  /* 0x00000654ff007816 */ /* 0x000fe20000000000 */
[----:B------:R-:W-:Y:S01]  /*4b80*/  @!PT LDS RZ, [RZ] ;  /* 0x00000000fffff984 */ /* 0x000fe20000000800 */
[----:B------:R-:W-:Y:S01]  /*4b90*/  @!PT LDS RZ, [RZ] ;  /* 0x00000000fffff984 */ /* 0x000fe20000000800 */
[----:B------:R-:W-:Y:S01]  /*4ba0*/  @!PT LDS RZ, [RZ] ;  /* 0x00000000fffff984 */ /* 0x000fe20000000800 */
[----:B------:R-:W-:Y:S01]  /*4bb0*/  @!PT LDS RZ, [RZ] ;  /* 0x00000000fffff984 */ /* 0x000fe20000000800 */
[----:B------:R2:W-:Y:S06]  /*4bc0*/  MEMBAR.ALL.CTA ;  /* 0x0000000000007992 */ /* 0x0005ec0000008000 */
[----:B--2---:R-:W2:Y:S01]  /*4bd0*/  FENCE.VIEW.ASYNC.S ;  /* 0x00000000000073c6 */ /* 0x004ea20000000000 */
[----:B------:R-:W1:Y:S08]  /*4be0*/  @!P1 LDC R12, c[0x0][0xb20] ;  /* 0x0002c800ff0c9b82 */ /* 0x000e700000000800 */
[----:B------:R-:W1:Y:S01]  /*4bf0*/  @!P1 LDC R7, c[0x0][0xb0c] ;  /* 0x0002c300ff079b82 */ /* 0x000e620000000800 */
[----:B--2---:R2:W-:Y:S01]  /*4c00*/  SYNCS.ARRIVE.TRANS64.RED.A1T0 RZ, [R0+URZ], RZ ;  /* 0x000000ff00ff79a7 */ /* 0x0045e200081004ff */
[----:B---3--:R-:W-:Y:S04]  /*4c10*/  LOP3.LUT P4, RZ, R18, 0x1, RZ, 0xc0, !PT ;  /* 0x0000000112ff7812 */ /* 0x008fe8000788c0ff */
[----:B------:R-:W-:Y:S09]  /*4c20*/  P2R R111, PR, RZ, 0x10 ;  /* 0x00000010ff6f7803 */ /* 0x000ff20000000000 */
[----:B------:R-:W-:Y:S02]  /*4c30*/  @P4 MOV R44, R16 ;  /* 0x00000010002c4202 */ /* 0x000fe40000000f00 */
[----:B------:R-:W-:Y:S01]  /*4c40*/  @P4 LOP3.LUT R43, R17, 0xffff, RZ, 0xc0, !PT ;  /* 0x0000ffff112b4812 */ /* 0x000fe200078ec0ff */
[----:B--2-4-:R-:W-:Y:S06]  /*4c50*/  @!P0 BRA `(.L_x_83) ;  /* 0x0000000000a48947 */ /* 0x014fec0003800000 */
[----:B------:R-:W-:Y:S01]  /*4c60*/  IMAD.HI.U32 R0, R98, R39, RZ ;  /* 0x0000002762007227 */ /* 0x000fe200078e00ff */
[----:B------:R-:W-:Y:S02]  /*4c70*/  ISETP.NE.AND P0, PT, R38, 0x1, PT ;  /* 0x000000012600780c */ /* 0x000fe40003f05270 */
[----:B------:R-:W-:Y:S01]  /*4c80*/  ISETP.NE.AND P2, PT, R40, 0x1, PT ;  /* 0x000000012800780c */ /* 0x000fe20003f45270 */
[----:B------:R-:W-:Y:S01]  /*4c90*/  IMAD.HI.U32 R4, R99, R92, RZ ;  /* 0x0000005c63047227 */ /* 0x000fe200078e00ff */
[----:B------:R-:W-:Y:S02]  /*4ca0*/  SHF.R.U32.HI R0, RZ, R97, R0 ;  /* 0x00000061ff007219 */ /* 0x000fe40000011600 */
[----:B------:R-:W-:Y:S01]  /*4cb0*/  ISETP.NE.AND P3, PT, R42, 0x1, PT ;  /* 0x000000012a00780c */ /* 0x000fe20003f65270 */
[----:B------:R-:W-:Y:S01]  /*4cc0*/  IMAD.HI.U32 R6, R43, R39, RZ ;  /* 0x000000272b067227 */ /* 0x000fe200078e00ff */
[-C--:B------:R-:W-:Y:S02]  /*4cd0*/  SHF.R.U32.HI R4, RZ, R93.reuse, R4 ;  /* 0x0000005dff047219 */ /* 0x080fe40000011604 */
[----:B------:R-:W-:Y:S01]  /*4ce0*/  SEL R0, R98, R0, !P0 ;  /* 0x0000000062007207 */ /* 0x000fe20004000000 */
[----:B------:R-:W-:Y:S01]  /*4cf0*/  IMAD.HI.U32 R5, R44, R92, RZ ;  /* 0x0000005c2c057227 */ /* 0x000fe200078e00ff */
[----:B------:R-:W-:Y:S03]  /*4d00*/  SEL R4, R99, R4, !P3 ;  /* 0x0000000463047207 */ /* 0x000fe60005800000 */
[-C--:B------:R-:W-:Y:S01]  /*4d10*/  IMAD.HI.U32 R3, R0, R36.reuse, RZ ;  /* 0x0000002400037227 */ /* 0x080fe200078e00ff */
[----:B------:R-:W-:Y:S03]  /*4d20*/  SHF.R.U32.HI R5, RZ, R93, R5 ;  /* 0x0000005dff057219 */ /* 0x000fe60000011605 */
[----:B------:R-:W-:Y:S01]  /*4d30*/  IMAD.HI.U32 R2, R4, R36, RZ ;  /* 0x0000002404027227 */ /* 0x000fe200078e00ff */
[----:B------:R-:W-:Y:S02]  /*4d40*/  @P2 SHF.R.U32.HI R0, RZ, R37, R3 ;  /* 0x00000025ff002219 */ /* 0x000fe40000011603 */
[----:B------:R-:W-:Y:S02]  /*4d50*/  SHF.R.U32.HI R3, RZ, R97, R6 ;  /* 0x00000061ff037219 */ /* 0x000fe40000011606 */
[----:B------:R-:W-:Y:S01]  /*4d60*/  @P2 SHF.R.U32.HI R4, RZ, R37, R2 ;  /* 0x00000025ff042219 */ /* 0x000fe20000011602 */
[----:B------:R-:W-:Y:S01]  /*4d70*/  IMAD R0, R40, R0, RZ ;  /* 0x0000000028007224 */ /* 0x000fe200078e02ff */
[----:B------:R-:W-:Y:S02]  /*4d80*/  SEL R3, R43, R3, !P0 ;  /* 0x000000032b037207 */ /* 0x000fe40004000000 */
[----:B------:R-:W-:Y:S01]  /*4d90*/  SEL R2, R44, R5, !P3 ;  /* 0x000000052c027207 */ /* 0x000fe20005800000 */
[----:B------:R-:W-:Y:S01]  /*4da0*/  IMAD R5, R40, R4, RZ ;  /* 0x0000000428057224 */ /* 0x000fe200078e02ff */
[C---:B------:R-:W-:Y:S01]  /*4db0*/  ISETP.GE.AND P0, PT, R3.reuse, R0, PT ;  /* 0x000000000300720c */ /* 0x040fe20003f06270 */
[C---:B------:R-:W-:Y:S03]  /*4dc0*/  IMAD.HI.U32 R0, R3.reuse, R36, RZ ;  /* 0x0000002403007227 */ /* 0x040fe600078e00ff */
[C---:B------:R-:W-:Y:S02]  /*4dd0*/  ISETP.GE.OR P0, PT, R2.reuse, R5, P0 ;  /* 0x000000050200720c */ /* 0x040fe40000706670 */
[----:B------:R-:W-:Y:S04]  /*4de0*/  SHF.R.U32.HI R0, RZ, R37, R0 ;  /* 0x00000025ff007219 */ /* 0x000fe80000011600 */
[C---:B------:R-:W-:Y:S05]  /*4df0*/  SEL R6, R3.reuse, R0, !P2 ;  /* 0x0000000003067207 */ /* 0x040fea0005000000 */
        /* <DEDUP_REMOVED lines=14> */
[----:B------:R-:W-:Y:S07]  /*4ee0*/  IMAD R43, R3, R38, R43 ;  /* 0x00000026032b7224 */ /* 0x000fee00078e022b */
.L_x_83:
[----:B-1----:R-:W-:Y:S01]  /*4ef0*/  @!P1 ISETP.NE.AND P0, PT, R8, 0x1, PT ;  /* 0x000000010800980c */ /* 0x002fe20003f05270 */
[----:B------:R-:W-:Y:S01]  /*4f00*/  @!P1 IMAD.HI.U32 R0, R44, R10, RZ ;  /* 0x0000000a2c009227 */ /* 0x000fe200078e00ff */
[----:B------:R-:W-:Y:S01]  /*4f10*/  @!P1 ISETP.NE.AND P2, PT, R7, 0x1, PT ;  /* 0x000000010700980c */ /* 0x000fe20003f45270 */
[----:B------:R-:W-:Y:S01]  /*4f20*/  ULOP3.LUT UP0, URZ, UR48, 0x1b0, URZ, 0xc0, !UPT ;  /* 0x000001b030ff7892 */ /* 0x000fe2000f80c0ff */
[----:B------:R-:W-:Y:S01]  /*4f30*/  R2UR UR42, R15 ;  /* 0x000000000f2a72ca */ /* 0x000fe200000e0000 */
[C---:B------:R-:W-:Y:S01]  /*4f40*/  @!P1 IMAD.HI.U32 R2, R43.reuse, R9, RZ ;  /* 0x000000092b029227 */ /* 0x040fe200078e00ff */
[----:B------:R-:W-:Y:S02]  /*4f50*/  @!P1 SHF.R.U32.HI R0, RZ, R11, R0 ;  /* 0x0000000bff009219 */ /* 0x000fe40000011600 */
[----:B------:R-:W-:Y:S01]  /*4f60*/  R2UR UR41, R14 ;  /* 0x000000000e2972ca */ /* 0x000fe200000e0000 */
[----:B------:R-:W-:Y:S01]  /*4f70*/  VIADD R112, R112, 0x1 ;  /* 0x0000000170707836 */ /* 0x000fe20000000000 */
[----:B------:R-:W-:Y:S02]  /*4f80*/  @!P1 SHF.R.U32.HI R2, RZ, R12, R2 ;  /* 0x0000000cff029219 */ /* 0x000fe40000011602 */
[----:B------:R-:W-:Y:S02]  /*4f90*/  @!P1 SEL R3, R44, R0, !P2 ;  /* 0x000000002c039207 */ /* 0x000fe40005000000 */
[----:B------:R-:W-:Y:S02]  /*4fa0*/  @!P1 SEL R2, R43, R2, !P0 ;  /* 0x000000022b029207 */ /* 0x000fe40004000000 */
[----:B------:R-:W-:Y:S01]  /*4fb0*/  @P4 SHF.R.U32.HI R103, RZ, 0x10, R17 ;  /* 0x00000010ff674819 */ /* 0x000fe20000011611 */
[----:B------:R-:W-:Y:S02]  /*4fc0*/  USHF.L.U32 UR42, UR42, 0x6, URZ ;  /* 0x000000062a2a7899 */ /* 0x000fe400080006ff */
[----:B------:R-:W-:Y:S02]  /*4fd0*/  @!P1 IMAD.IADD R0, R2, 0x1, -R3 ;  /* 0x0000000102009824 */ /* 0x000fe400078e0a03 */
[----:B------:R-:W-:Y:S01]  /*4fe0*/  @!P1 IMAD.IADD R2, R3, 0x1, -R2 ;  /* 0x0000000103029824 */ /* 0x000fe200078e0a02 */
[----:B------:R-:W-:Y:S01]  /*4ff0*/  USHF.L.U32 UR41, UR41, 0x8, URZ ;  /* 0x0000000829297899 */ /* 0x000fe200080006ff */
[----:B------:R-:W-:Y:S02]  /*5000*/  @!P1 IMAD R44, R0, R7, R44 ;  /* 0x00000007002c9224 */ /* 0x000fe400078e022c */
[----:B------:R-:W-:Y:S01]  /*5010*/  @!P1 IMAD R43, R2, R8, R43 ;  /* 0x00000008022b9224 */ /* 0x000fe200078e022b */
[----:B------:R-:W-:Y:S08]  /*5020*/  BRA.U !UP0, `(.L_x_84) ;  /* 0x0000000108407547 */ /* 0x000ff0000b800000 */
[----:B------:R-:W1:Y:S01]  /*5030*/  LDCU.64 UR8, c[0x4][0x88] ;  /* 0x01001100ff0877ac */ /* 0x000e620008000a00 */
[----:B------:R-:W-:Y:S01]  /*5040*/  MOV R3, 0x0 ;  /* 0x0000000000037802 */ /* 0x000fe20000000f00 */
[----:B------:R-:W-:Y:S02]  /*5050*/  HFMA2 R12, -RZ, RZ, 0, 5.9604644775390625e-08 ;  /* 0x00000001ff0c7431 */ /* 0x000fe400000001ff */
[----:B------:R-:W-:Y:S02]  /*5060*/  IMAD.MOV.U32 R8, RZ, RZ, 0x70 ;  /* 0x00000070ff087424 */ /* 0x000fe400078e00ff */
[----:B------:R-:W-:Y:S01]  /*5070*/  IMAD.MOV.U32 R13, RZ, RZ, RZ ;  /* 0x000000ffff0d7224 */ /* 0x000fe200078e00ff */
[----:B------:R-:W2:Y:S01]  /*5080*/  LDCU.64 UR6, c[0x4][0x90] ;  /* 0x01001200ff0677ac */ /* 0x000ea20008000a00 */
[----:B------:R-:W3:Y:S01]  /*5090*/  LDC.64 R2, c[0x4][R3] ;  /* 0x0100000003027b82 */ /* 0x000ee20000000a00 */
[----:B------:R-:W4:Y:S01]  /*50a0*/  LDCU.64 UR4, c[0x4][0x8] ;  /* 0x01000100ff0477ac */ /* 0x000f220008000a00 */
[----:B-1----:R-:W-:Y:S01]  /*50b0*/  MOV R5, UR9 ;  /* 0x0000000900057c02 */ /* 0x002fe20008000f00 */
[----:B------:R-:W-:Y:S01]  /*50c0*/  IMAD.U32 R4, RZ, RZ, UR8 ;  /* 0x00000008ff047e24 */ /* 0x000fe2000f8e00ff */
[----:B--2---:R-:W-:Y:S01]  /*50d0*/  MOV R7, UR7 ;  /* 0x0000000700077c02 */ /* 0x004fe20008000f00 */
[----:B------:R-:W-:Y:S01]  /*50e0*/  IMAD.U32 R6, RZ, RZ, UR6 ;  /* 0x00000006ff067e24 */ /* 0x000fe2000f8e00ff */
[----:B----4-:R-:W-:Y:S01]  /*50f0*/  MOV R11, UR5 ;  /* 0x00000005000b7c02 */ /* 0x010fe20008000f00 */
[----:B------:R-:W-:Y:S02]  /*5100*/  IMAD.U32 R10, RZ, RZ, UR4 ;  /* 0x00000004ff0a7e24 */ /* 0x000fe4000f8e00ff */
[----:B------:R-:W-:Y:S07]  /*5110*/  LEPC R20, `(.L_x_84) ;  /* 0x000000001014794e */ /* 0x000fee0000000000 */
[----:B---3-5:R-:W-:Y:S05]  /*5120*/  CALL.ABS.NOINC R2 ;  /* 0x0000000002007343 */ /* 0x028fea0003c00000 */
.L_x_84:
[----:B------:R-:W-:Y:S01]  /*5130*/  LOP3.LUT P0, RZ, R109, 0x1b0, RZ, 0xc0, !PT ;  /* 0x000001b06dff7812 */ /* 0x000fe2000780c0ff */
[----:B------:R-:W-:Y:S11]  /*5140*/  BSSY.RECONVERGENT B6, `(.L_x_85) ;  /* 0x0000013000067945 */ /* 0x000ff60003800200 */
[----:B------:R-:W-:Y:S01]  /*5150*/  @!UPT UIADD3 URZ, UPT, UPT, URZ, URZ, URZ ;  /* 0x000000fffffff290 */ /* 0x000fe2000fffe0ff */
[----:B------:R-:W-:Y:S05]  /*5160*/  @!P0 BRA `(.L_x_86) ;  /* 0x0000000000408947 */ /* 0x000fea0003800000 */
        /* <DEDUP_REMOVED lines=16> */
.L_x_86:
[----:B------:R-:W-:Y:S05]  /*5270*/  BSYNC.RECONVERGENT B6 ;  /* 0x0000000000067941 */ /* 0x000fea0003800200 */
.L_x_85:
[----:B------:R-:W-:Y:S01]  /*5280*/  ISETP.NE.U32.AND P4, PT, R90, RZ, PT ;  /* 0x000000ff5a00720c */ /* 0x000fe20003f85070 */
[----:B------:R-:W-:Y:S01]  /*5290*/  UISETP.NE.AND UP2, UPT, UR50, URZ, UPT ;  /* 0x000000ff3200728c */ /* 0x000fe2000bf45270 */
[----:B------:R-:W-:Y:S01]  /*52a0*/  ISETP.NE.U32.AND P2, PT, RZ, UR38, PT ;  /* 0x00000026ff007c0c */ /* 0x000fe2000bf45070 */
[----:B------:R-:W-:Y:S01]  /*52b0*/  UISETP.NE.U32.AND UP1, UPT, UR44, URZ, UPT ;  /* 0x000000ff2c00728c */ /* 0x000fe2000bf25070 */
[----:B------:R-:W-:Y:S01]  /*52c0*/  ISETP.NE.AND.EX P4, PT, R91, RZ, PT, P4 ;  /* 0x000000ff5b00720c */ /* 0x000fe20003f85340 */
[----:B------:R-:W-:Y:S01]  /*52d0*/  UPLOP3.LUT UP0, UPT, UPT, UPT, UPT, 0x40, 0x4 ;  /* 0x000000000004789c */ /* 0x000fe20003f0e870 */
[----:B------:R-:W-:Y:S01]  /*52e0*/  ISETP.NE.AND.EX P2, PT, RZ, UR39, PT, P2 ;  /* 0x00000027ff007c0c */ /* 0x000fe2000bf45320 */
[----:B------:R-:W-:Y:S01]  /*52f0*/  UISETP.NE.AND.EX UP1, UPT, UR45, URZ, UPT, UP1 ;  /* 0x000000ff2d00728c */ /* 0x000fe2000bf25310 */
[----:B------:R-:W-:Y:S04]  /*5300*/  PLOP3.LUT P1, PT, PT, PT, UP2, 0x80, 0x8 ;  /* 0x000000000008781c */ /* 0x000fe80003f2f028 */
[----:B------:R-:W-:Y:S06]  /*5310*/  @UP2 UPLOP3.LUT UP0, UPT, UPT, UPT, UP1, 0x80, 0x8 ;  /* 0x000000000008289c */ /* 0x000fec0003f0f010 */
[----:B------:R-:W-:Y:S01]  /*5320*/  PLOP3.LUT P0, PT, PT, PT, UP0, 0x80, 0x8 ;  /* 0x000000000008781c */ /* 0x000fe20003f0f008 */
[----:B------:R-:W-:Y:S01]  /*5330*/  @!UPT UIADD3 URZ, UPT, UPT, URZ, URZ, URZ ;  /* 0x000000fffffff290 */ /* 0x000fe2000fffe0ff */
[----:B------:R-:W-:Y:S11]  /*5340*/  BRA.U !UP1, `(.L_x_87) ;  /* 0x0000000109387547 */ /* 0x000ff6000b800000 */
[----:B------:R-:W-:Y:S01]  /*5350*/  UISETP.NE.U32.AND UP0, UPT, UR38, URZ, UPT ;  /* 0x000000ff2600728c */ /* 0x000fe2000bf05070 */
[----:B------:R-:W-:Y:S02]  /*5360*/  HFMA2 R0, -RZ, RZ, 0, 5.9604644775390625e-08 ;  /* 0x00000001ff007431 */ /* 0x000fe400000001ff */
[----:B------:R-:W-:Y:S01]  /*5370*/  IMAD.MOV.U32 R96, RZ, RZ, 0x1 ;  /* 0x00000001ff607424 */ /* 0x000fe200078e00ff */
[----:B------:R-:W-:Y:S06]  /*5380*/  UISETP.NE.AND.EX UP0, UPT, UR39, URZ, UPT, UP0 ;  /* 0x000000ff2700728c */ /* 0x000fec000bf05300 */
[----:B------:R-:W-:Y:S05]  /*5390*/  PLOP3.LUT P3, PT, PT, PT, UP0, 0x80, 0x8 ;  /* 0x000000000008781c */ /* 0x000fea0003f6f008 */
[----:B------:R-:W1:Y:S01]  /*53a0*/  @UP0 LDCU.64 UR6, c[0x0][0x888] ;  /* 0x00011100ff0607ac */ /* 0x000e620008000a00 */
[----:B------:R-:W-:Y:S07]  /*53b0*/  @UP0 UIMAD UR4, UR36, UR44, URZ ;  /* 0x0000002c240402a4 */ /* 0x000fee000f8e02ff */
[----:B------:R-:W-:Y:S01]  /*53c0*/  @!P3 PRMT R96, R0, 0x7610, R96 ;  /* 0x000076100060b816 */ /* 0x000fe20000000060 */
[----:B-1----:R-:W-:Y:S03]  /*53d0*/  @UP0 UIMAD.WIDE UR6, UR4, 0x4, UR6 ;  /* 0x00000004040608a5 */ /* 0x002fe6000f8e0206 */
[----:B------:R-:W1:Y:S03]  /*53e0*/  @!UP0 LDCU UR4, c[0x0][0x880] ;  /* 0x00011000ff0487ac */ /* 0x000e660008000800 */
[----:B------:R-:W-:Y:S01]  /*53f0*/  IMAD.U32 R2, RZ, RZ, UR6 ;  /* 0x00000006ff027e24 */ /* 0x000fe2000f8e00ff */
[----:B------:R-:W-:Y:S05]  /*5400*/  MOV R3, UR7 ;  /* 0x0000000700037c02 */ /* 0x000fea0008000f00 */
[----:B-----5:R2:W5:Y:S02]  /*5410*/  @P3 LDG.E R49, desc[UR46][R2.64] ;  /* 0x0000002e02313981 */ /* 0x020564000c1e1900 */
[----:B-12---:R-:W-:Y:S02]  /*5420*/  @!P3 IMAD.U32 R49, RZ, RZ, UR4 ;  /* 0x00000004ff31be24 */ /* 0x006fe4000f8e00ff */
.L_x_87:
[----:B------:R-:W-:Y:S05]  /*5430*/  @!P4 BRA `(.L_x_88) ;  /* 0x000000000020c947 */ /* 0x000fea0003800000 */
[----:B------:R-:W-:Y:S04]  /*5440*/  ISETP.NE.U32.AND P3, PT, R88, RZ, PT ;  /* 0x000000ff5800720c */ /* 0x000fe80003f65070 */
[----:B------:R-:W-:Y:S11]  /*5450*/  ISETP.NE.AND.EX P3, PT, R89, RZ, PT, P3 ;  /* 0x000000ff5900720c */ /* 0x000ff60003f65330 */
[----:B------:R-:W-:Y:S02]  /*5460*/  @!UPT UIADD3 URZ, UPT, UPT, URZ, URZ, URZ ;  /* 0x000000fffffff290 */ /* 0x000fe4000fffe0ff */
[----:B------:R-:W1:Y:S01]  /*5470*/  @P3 LDC.64 R2, c[0x0][0x8a8] ;  /* 0x00022a00ff023b82 */ /* 0x000e620000000a00 */
[----:B------:R-:W-:Y:S04]  /*5480*/  @P3 IMAD R0, R90, UR36, RZ ;  /* 0x000000245a003c24 */ /* 0x000fe8000f8e02ff */
[----:B-1----:R-:W-:Y:S05]  /*5490*/  @P3 IMAD.WIDE R2, R0, 0x4, R2 ;  /* 0x0000000400023825 */ /* 0x002fea00078e0202 */
[----:B-----5:R1:W5:Y:S02]  /*54a0*/  @P3 LDG.E R47, desc[UR46][R2.64] ;  /* 0x0000002e022f3981 */ /* 0x020364000c1e1900 */
[----:B-1----:R-:W2:Y:S02]  /*54b0*/  @!P3 LDC R47, c[0x0][0x8a0] ;  /* 0x00022800ff2fbb82 */ /* 0x002ea40000000800 */
.L_x_88:
[----:B-----5:R-:W-:Y:S01]  /*54c0*/  FSETP.NEU.AND P4, PT, R49, RZ, PT ;  /* 0x000000ff3100720b */ /* 0x020fe20003f8d000 */
[----:B------:R-:W-:Y:S01]  /*54d0*/  BSSY B1, `(.L_x_89) ;  /* 0x0000042000017945 */ /* 0x000fe20003800000 */
[----:B------:R-:W-:Y:S01]  /*54e0*/  SEL R5, RZ, 0xffffffff, P2 ;  /* 0xffffffffff057807 */ /* 0x000fe20001000000 */
[----:B------:R-:W-:Y:S01]  /*54f0*/  IMAD.MOV.U32 R115, RZ, RZ, 0x1 ;  /* 0x00000001ff737424 */ /* 0x000fe200078e00ff */
[----:B------:R-:W-:Y:S02]  /*5500*/  LOP3.LUT P3, RZ, R96, 0xff, RZ, 0xc0, !PT ;  /* 0x000000ff60ff7812 */ /* 0x000fe4000786c0ff */
[----:B------:R-:W-:Y:S02]  /*5510*/  CS2R R86, SRZ ;  /* 0x0000000000567805 */ /* 0x000fe4000001ff00 */
[----:B------:R-:W-:Y:S02]  /*5520*/  @P1 SEL R0, RZ, 0xffffffff, P4 ;  /* 0xffffffffff001807 */ /* 0x000fe40002000000 */
[----:B------:R-:W-:Y:S02]  /*5530*/  CS2R R84, SRZ ;  /* 0x0000000000547805 */ /* 0x000fe4000001ff00 */
[----:B------:R-:W-:Y:S02]  /*5540*/  LEA R2, R105, UR49, 0x3 ;  /* 0x0000003169027c11 */ /* 0x000fe4000f8e18ff */
[----:B------:R-:W-:Y:S02]  /*5550*/  CS2R R82, SRZ ;  /* 0x0000000000527805 */ /* 0x000fe4000001ff00 */
[----:B------:R-:W-:Y:S02]  /*5560*/  @P0 SEL R0, R5, R0, !P3 ;  /* 0x0000000005000207 */ /* 0x000fe40005800000 */
[----:B------:R-:W-:Y:S02]  /*5570*/  CS2R R80, SRZ ;  /* 0x0000000000507805 */ /* 0x000fe4000001ff00 */
[----:B------:R-:W-:Y:S02]  /*5580*/  LEA R113, R45, UR49, 0x3 ;  /* 0x000000312d717c11 */ /* 0x000fe4000f8e18ff */
[----:B------:R-:W-:Y:S02]  /*5590*/  @P1 LOP3.LUT R0, R0, 0x1, RZ, 0xc0, !PT ;  /* 0x0000000100001812 */ /* 0x000fe400078ec0ff */
[----:B------:R-:W-:Y:S02]  /*55a0*/  SHF.L.U32 R3, R107, 0x1f, RZ ;  /* 0x0000001f6b037819 */ /* 0x000fe400000006ff */
[----:B------:R-:W-:Y:S02]  /*55b0*/  ISETP.NE.U32.OR P6, PT, R0, 0x1, !P1 ;  /* 0x000000010000780c */ /* 0x000fe40004fc5470 */
[----:B------:R-:W-:Y:S02]  /*55c0*/  PLOP3.LUT P2, PT, PT, PT, UP1, 0x80, 0x8 ;  /* 0x000000000008781c */ /* 0x000fe40003f4f018 */
[----:B------:R-:W-:Y:S02]  /*55d0*/  LEA.HI R48, R45, R45, RZ, 0x1 ;  /* 0x0000002d2d307211 */ /* 0x000fe400078f08ff */
[----:B------:R-:W-:Y:S02]  /*55e0*/  SEL R4, RZ, 0xffffffff, P4 ;  /* 0xffffffffff047807 */ /* 0x000fe40002000000 */
[----:B------:R-:W-:Y:S05]  /*55f0*/  P2R R118, PR, RZ, 0x40 ;  /* 0x00000040ff767803 */ /* 0x000fea0000000000 */
[----:B------:R-:W-:Y:S02]  /*5600*/  @P6 SHF.L.U32 R0, R104, 0x1f, RZ ;  /* 0x0000001f68006819 */ /* 0x000fe400000006ff */
[----:B------:R-:W-:Y:S02]  /*5610*/  @P2 SEL R4, R5, R4, !P3 ;  /* 0x0000000405042207 */ /* 0x000fe40005800000 */
[----:B------:R1:W3:Y:S02]  /*5620*/  @P6 SYNCS.PHASECHK.TRANS64.TRYWAIT P1, [R2+URZ+0x30], R0 ;  /* 0x00003000020065a7 */ /* 0x0002e400080211ff */
[----:B------:R-:W-:Y:S04]  /*5630*/  LOP3.LUT R4, R4, 0x1, RZ, 0xc0, !PT ;  /* 0x0000000104047812 */ /* 0x000fe800078ec0ff */
[----:B------:R-:W-:Y:S04]  /*5640*/  ISETP.NE.U32.AND P5, PT, R4, 0x1, PT ;  /* 0x000000010400780c */ /* 0x000fe80003fa5070 */
[----:B------:R-:W-:Y:S01]  /*5650*/  P2R R116, PR, RZ, 0x20 ;  /* 0x00000020ff747803 */ /* 0x000fe20000000000 */
[----:B------:R4:W2:Y:S01]  /*5660*/  SYNCS.PHASECHK.TRANS64.TRYWAIT P0, [R113+URZ+0xa0], R3 ;  /* 0x0000a003710075a7 */ /* 0x0008a200080011ff */
[C---:B-1----:R-:W-:Y:S01]  /*5670*/  IMAD.SHL.U32 R0, R48.reuse, 0x80, RZ ;  /* 0x0000008030007824 */ /* 0x042fe200078e00ff */
[----:B------:R-:W-:Y:S04]  /*5680*/  LOP3.LUT R48, R48, 0xffe, RZ, 0xc0, !PT ;  /* 0x00000ffe30307812 */ /* 0x000fe800078ec0ff */
[----:B------:R-:W-:Y:S01]  /*5690*/  LOP3.LUT R0, R0, 0xffffff00, RZ, 0xc0, !PT ;  /* 0xffffff0000007812 */ /* 0x000fe200078ec0ff */
[----:B------:R-:W-:Y:S04]  /*56a0*/  IMAD.IADD R48, R45, 0x1, -R48 ;  /* 0x000000012d307824 */ /* 0x000fe800078e0a30 */
[----:B------:R-:W-:Y:S04]  /*56b0*/  IMAD.IADD R0, R46, 0x1, R0 ;  /* 0x000000012e007824 */ /* 0x000fe800078e0200 */
[----:B------:R-:W-:Y:S01]  /*56c0*/  IMAD R48, R48, 0x100000, R0 ;  /* 0x0010000030307824 */ /* 0x000fe200078e0200 */
[----:B---3--:R-:W-:Y:S01]  /*56d0*/  @P6 SEL R115, RZ, 0x1, !P1 ;  /* 0x00000001ff736807 */ /* 0x008fe20004800000 */
[----:B----4-:R-:W-:Y:S06]  /*56e0*/  @!P6 BRA `(.L_x_90) ;  /* 0x000000000080e947 */ /* 0x010fec0003800000 */
[----:B------:R-:W-:Y:S01]  /*56f0*/  @P5 IMAD R5, R105, 0x1000, R100 ;  /* 0x0000100069055824 */ /* 0x000fe200078e0264 */
[----:B------:R-:W-:Y:S01]  /*5700*/  ISETP.NE.AND P1, PT, R115, RZ, PT ;  /* 0x000000ff7300720c */ /* 0x000fe20003f25270 */
[----:B------:R-:W-:Y:S01]  /*5710*/  BSSY B0, `(.L_x_91) ;  /* 0x000000b000007945 */ /* 0x000fe20003800000 */
[----:B------:R-:W-:Y:S01]  /*5720*/  CS2R R82, SRZ ;  /* 0x0000000000527805 */ /* 0x000fe2000001ff00 */
[----:B------:R-:W-:Y:S01]  /*5730*/  @P5 VIADD R4, R5, UR49 ;  /* 0x0000003105045c36 */ /* 0x000fe20008000000 */
[----:B------:R-:W-:Y:S02]  /*5740*/  CS2R R80, SRZ ;  /* 0x0000000000507805 */ /* 0x000fe4000001ff00 */
[----:B------:R-:W-:Y:S02]  /*5750*/  CS2R R86, SRZ ;  /* 0x0000000000567805 */ /* 0x000fe4000001ff00 */
[----:B------:R-:W-:Y:S01]  /*5760*/  CS2R R84, SRZ ;  /* 0x0000000000547805 */ /* 0x000fe2000001ff00 */
[----:B------:R-:W-:Y:S04]  /*5770*/  @P5 IMAD R4, R108, -0x10, R4 ;  /* 0xfffffff06c045824 */ /* 0x000fe800078e0204 */
[----:B------:R-:W-:Y:S05]  /*5780*/  @P1 BRA `(.L_x_92) ;  /* 0x00000000000c1947 */ /* 0x000fea0003800000 */
[----:B------:R-:W-:Y:S04]  /*5790*/  SHF.L.U32 R0, R104, 0x1f, RZ ;  /* 0x0000001f68007819 */ /* 0x000fe800000006ff */
[----:B------:R-:W1:Y:S02]  /*57a0*/  SYNCS.PHASECHK.TRANS64.TRYWAIT P1, [R2+URZ+0x30], R0 ;  /* 0x00003000020075a7 */ /* 0x000e6400080211ff */
[----:B-1----:R-:W-:Y:S05]  /*57b0*/  @!P1 BRA `(.L_x_93) ;  /* 0x0000003c00f89947 */ /* 0x002fea0003800000 */
.L_x_92:
[----:B------:R-:W-:Y:S05]  /*57c0*/  BSYNC B0 ;  /* 0x0000000000007941 */ /* 0x000fea0003800000 */
.L_x_91:
[----:B------:R-:W-:Y:S01]  /*57d0*/  ISETP.NE.AND P1, PT, R116, RZ, PT ;  /* 0x000000ff7400720c */ /* 0x000fe20003f25270 */
[----:B-1----:R-:W-:Y:S02]  /*57e0*/  VIADD R2, R2, 0x50 ;  /* 0x0000005002027836 */ /* 0x002fe40000000000 */
[----:B------:R-:W-:Y:S02]  /*57f0*/  IMAD.U32 R0, RZ, RZ, UR37 ;  /* 0x00000025ff007e24 */ /* 0x000fe4000f8e00ff */
[----:B------:R-:W-:Y:S03]  /*5800*/  VIADD R105, R105, 0x1 ;  /* 0x0000000169697836 */ /* 0x000fe60000000000 */
[----:B------:R-:W-:Y:S05]  /*5810*/  PRMT R0, R0, 0x654, R2 ;  /* 0x0000065400007816 */ /* 0x000fea0000000002 */
[----:B------:R1:W3:Y:S04]  /*5820*/  @P1 LDS.128 R80, [R5+UR49+0x200] ;  /* 0x0002003105501984 */ /* 0x0002e80008000c00 */
[----:B------:R1:W4:Y:S01]  /*5830*/  @P1 LDS.128 R84, [R4+0x210] ;  /* 0x0002100004541984 */ /* 0x0003220000000c00 */
[C---:B------:R-:W-:Y:S01]  /*5840*/  ISETP.NE.AND P1, PT, R105.reuse, 0x4, PT ;  /* 0x000000046900780c */ /* 0x040fe20003f25270 */
[----:B------:R-:W-:Y:S01]  /*5850*/  @!PT LDS RZ, [RZ] ;  /* 0x00000000fffff984 */ /* 0x000fe20000000800 */
[----:B------:R-:W-:Y:S01]  /*5860*/  @!PT LDS RZ, [RZ] ;  /* 0x00000000fffff984 */ /* 0x000fe20000000800 */
[----:B------:R-:W-:Y:S01]  /*5870*/  @!PT LDS RZ, [RZ] ;  /* 0x00000000fffff984 */ /* 0x000fe20000000800 */
[----:B------:R-:W-:Y:S01]  /*5880*/  @!PT LDS RZ, [RZ] ;  /* 0x00000000fffff984 */ /* 0x000fe20000000800 */
[----:B------:R5:W-:Y:S06]  /*5890*/  MEMBAR.ALL.CTA ;  /* 0x0000000000007992 */ /* 0x000bec0000008000 */
[----:B-----5:R-:W5:Y:S01]  /*58a0*/  FENCE.VIEW.ASYNC.S ;  /* 0x00000000000073c6 */ /* 0x020f620000000000 */
[----:B------:R-:W-:Y:S01]  /*58b0*/  SEL R105, R105, RZ, P1 ;  /* 0x000000ff69697207 */ /* 0x000fe20000800000 */
[----:B-----5:R5:W-:Y:S02]  /*58c0*/  SYNCS.ARRIVE.TRANS64.RED.A1T0 RZ, [R0+URZ], RZ ;  /* 0x000000ff00ff79a7 */ /* 0x020be400081004ff */
[----:B-----5:R-:W-:Y:S04]  /*58d0*/  SEL R0, RZ, 0x1, P1 ;  /* 0x00000001ff007807 */ /* 0x020fe80000800000 */
[----:B-1-3--:R-:W-:Y:S02]  /*58e0*/  LOP3.LUT R104, R104, R0, RZ, 0x3c, !PT ;  /* 0x0000000068687212 */ /* 0x00afe400078e3cff */
.L_x_90:
[----:B------:R-:W-:Y:S05]  /*58f0*/  BSYNC B1 ;  /* 0x0000000000017941 */ /* 0x000fea0003800000 */
.L_x_89:
[----:B------:R-:W-:Y:S04]  /*5900*/  SHF.R.U32.HI R0, RZ, 0x15, R48 ;  /* 0x00000015ff007819 */ /* 0x000fe80000011630 */
[----:B------:R-:W-:Y:S01]  /*5910*/  LOP3.LUT P1, RZ, R0, 0x3, R101, 0x48, !PT ;  /* 0x0000000300ff7812 */ /* 0x000fe20007824865 */
[----:B------:R-:W-:Y:S01]  /*5920*/  @!UPT UIADD3 URZ, UPT, UPT, URZ, URZ, URZ ;  /* 0x000000fffffff290 */ /* 0x000fe2000fffe0ff */
[----:B--2---:R-:W-:Y:S11]  /*5930*/  @P0 BRA `(.L_x_94) ;  /* 0x0000000000080947 */ /* 0x004ff60003800000 */
[----:B------:R-:W1:Y:S02]  /*5940*/  SYNCS.PHASECHK.TRANS64.TRYWAIT P0, [R113+URZ+0xa0], R3 ;  /* 0x0000a003710075a7 */ /* 0x000e6400080011ff */
[----:B-1----:R-:W-:Y:S05]  /*5950*/  @!P0 BRA `(.L_x_95) ;  /* 0x0000003c00a48947 */ /* 0x002fea0003800000 */
.L_x_94:
[----:B------:R-:W-:Y:S05]  /*5960*/  @!P1 BRA `(.L_x_96) ;  /* 0x0000000000409947 */ /* 0x000fea0003800000 */
[----:B------:R-:W2:Y:S01]  /*5970*/  LDCU.64 UR8, c[0x4][0x78] ;  /* 0x01000f00ff0877ac */ /* 0x000ea20008000a00 */
[----:B-1----:R-:W-:Y:S01]  /*5980*/  MOV R3, 0x0 ;  /* 0x0000000000037802 */ /* 0x002fe20000000f00 */
[----:B------:R-:W-:Y:S02]  /*5990*/  HFMA2 R12, -RZ, RZ, 0, 5.9604644775390625e-08 ;  /* 0x00000001ff0c7431 */ /* 0x000fe400000001ff */
[----:B------:R-:W-:Y:S02]  /*59a0*/  IMAD.MOV.U32 R8, RZ, RZ, 0x192 ;  /* 0x00000192ff087424 */ /* 0x000fe400078e00ff */
[----:B------:R-:W-:Y:S01]  /*59b0*/  IMAD.MOV.U32 R13, RZ, RZ, RZ ;  /* 0x000000ffff0d7224 */ /* 0x000fe200078e00ff */
[----:B------:R-:W1:Y:S01]  /*59c0*/  LDCU.64 UR6, c[0x4][0x80] ;  /* 0x01001000ff0677ac */ /* 0x000e620008000a00 */
[----:B------:R-:W3:Y:S01]  /*59d0*/  LDC.64 R2, c[0x4][R3] ;  /* 0x0100000003027b82 */ /* 0x000ee20000000a00 */
[----:B------:R-:W5:Y:S01]  /*59e0*/  LDCU.64 UR4, c[0x4][0x18] ;  /* 0x01000300ff0477ac */ /* 0x000f620008000a00 */
[----:B--2---:R-:W-:Y:S01]  /*59f0*/  MOV R5, UR9 ;  /* 0x0000000900057c02 */ /* 0x004fe20008000f00 */
[----:B------:R-:W-:Y:S01]  /*5a00*/  IMAD.U32 R4, RZ, RZ, UR8 ;  /* 0x00000008ff047e24 */ /* 0x000fe2000f8e00ff */
[----:B-1----:R-:W-:Y:S01]  /*5a10*/  MOV R7, UR7 ;  /* 0x0000000700077c02 */ /* 0x002fe20008000f00 */
[----:B------:R-:W-:Y:S01]  /*5a20*/  IMAD.U32 R6, RZ, RZ, UR6 ;  /* 0x00000006ff067e24 */ /* 0x000fe2000f8e00ff */
[----:B-----5:R-:W-:Y:S01]  /*5a30*/  MOV R11, UR5 ;  /* 0x00000005000b7c02 */ /* 0x020fe20008000f00 */
[----:B------:R-:W-:Y:S02]  /*5a40*/  IMAD.U32 R10, RZ, RZ, UR4 ;  /* 0x00000004ff0a7e24 */ /* 0x000fe4000f8e00ff */
[----:B------:R-:W-:Y:S07]  /*5a50*/  LEPC R20, `(.L_x_96) ;  /* 0x000000001014794e */ /* 0x000fee0000000000 */
[----:B---34-:R-:W-:Y:S05]  /*5a60*/  CALL.ABS.NOINC R2 ;  /* 0x0000000002007343 */ /* 0x018fea0003c00000 */
.L_x_96:
[----:B------:R-:W-:Y:S01]  /*5a70*/  F2FP.F16.E5M2.UNPACK_B R4, R81 ;  /* 0x00000051ff04723e */ /* 0x000fe200020004ff */
[----:B------:R-:W-:Y:S05]  /*5a80*/  WARPSYNC.ALL ;  /* 0x0000000000007948 */ /* 0x000fea0003800000 */
[----:B------:R-:W-:Y:S01]  /*5a90*/  R2UR UR4, R48 ;  /* 0x00000000300472ca */ /* 0x000fe200000e0000 */
[--C-:B------:R-:W-:Y:S01]  /*5aa0*/  HADD2.F32 R53, -RZ, R4.reuse.H0_H0 ;  /* 0x20000004ff357230 */ /* 0x100fe20000004100 */
[-C--:B-1----:R-:W-:Y:S01]  /*5ab0*/  F2FP.F16.E5M2.UNPACK_B R3, R80.reuse ;  /* 0x00000050ff03723e */ /* 0x082fe200020004ff */
[----:B------:R-:W-:Y:S01]  /*5ac0*/  HADD2.F32 R54, -RZ, R4.H1_H1 ;  /* 0x30000004ff367230 */ /* 0x000fe20000004100 */
[----:B------:R-:W-:Y:S01]  /*5ad0*/  F2FP.F16.E5M2.UNPACK_B R0, R80.H1 ;  /* 0x00000050ff00723e */ /* 0x000fe200030004ff */
[----:B------:R-:W-:Y:S01]  /*5ae0*/  BSSY.RECONVERGENT B0, `(.L_x_97) ;  /* 0x0000099000007945 */ /* 0x000fe20003800200 */
[----:B------:R-:W-:Y:S01]  /*5af0*/  F2FP.F16.E5M2.UNPACK_B R64, R83.H1 ;  /* 0x00000053ff40723e */ /* 0x000fe200030004ff */
[--C-:B------:R-:W-:Y:S01]  /*5b00*/  HADD2.F32 R2, -RZ, R3.reuse.H0_H0 ;  /* 0x20000003ff027230 */ /* 0x100fe20000004100 */
[----:B----4-:R-:W-:Y:S01]  /*5b10*/  F2FP.F16.E5M2.UNPACK_B R74, R86 ;  /* 0x00000056ff4a723e */ /* 0x010fe200020004ff */
[----:B------:R-:W-:Y:S01]  /*5b20*/  HADD2.F32 R50, -RZ, R3.H1_H1 ;  /* 0x30000003ff327230 */ /* 0x000fe20000004100 */
[----:B------:R-:W-:Y:S01]  /*5b30*/  F2FP.F16.E5M2.UNPACK_B R3, R81.H1 ;  /* 0x00000051ff03723e */ /* 0x000fe200030004ff */
[--C-:B------:R-:W-:Y:S01]  /*5b40*/  HADD2.F32 R51, -RZ, R0.reuse.H0_H0 ;  /* 0x20000000ff337230 */ /* 0x100fe20000004100 */
[----:B------:R-:W-:Y:S01]  /*5b50*/  IADD3 R114, PT, PT, R100, UR49, RZ ;  /* 0x0000003164727c10 */ /* 0x000fe2000fffe0ff */
[----:B------:R-:W-:Y:S01]  /*5b60*/  HADD2.F32 R52, -RZ, R0.H1_H1 ;  /* 0x30000000ff347230 */ /* 0x000fe20000004100 */
[----:B------:R-:W-:Y:S01]  /*5b70*/  LDTM.16dp32bit_t0_t15.x32 R4, tmem[UR4] ;  /* 0x00000004000479ee */ /* 0x000fe20008a80000 */
[----:B------:R-:W1:Y:S01]  /*5b80*/  LDTM.16dp32bit_t16_t31.x32 R4, tmem[UR4+0x20] ;  /* 0x00002004000479ee */ /* 0x000e620008aa0000 */
[-C--:B------:R-:W-:Y:S01]  /*5b90*/  F2FP.F16.E5M2.UNPACK_B R0, R82.reuse ;  /* 0x00000052ff00723e */ /* 0x080fe200020004ff */
[--C-:B------:R-:W-:Y:S01]  /*5ba0*/  HADD2.F32 R55, -RZ, R3.reuse.H0_H0 ;  /* 0x20000003ff377230 */ /* 0x100fe20000004100 */
[----:B------:R-:W-:Y:S01]  /*5bb0*/  SHF.L.U32 R117, R102, 0x4, RZ ;  /* 0x0000000466757819 */ /* 0x000fe200000006ff */
[----:B------:R-:W-:Y:S01]  /*5bc0*/  HADD2.F32 R56, -RZ, R3.H1_H1 ;  /* 0x30000003ff387230 */ /* 0x000fe20000004100 */
[----:B------:R-:W-:Y:S01]  /*5bd0*/  F2FP.F16.E5M2.UNPACK_B R3, R82.H1 ;  /* 0x00000052ff03723e */ /* 0x000fe200030004ff */
[--C-:B------:R-:W-:Y:S01]  /*5be0*/  HADD2.F32 R57, -RZ, R0.reuse.H0_H0 ;  /* 0x20000000ff397230 */ /* 0x100fe20000004100 */
[----:B------:R-:W-:Y:S01]  /*5bf0*/  IADD3 R114, PT, PT, R114, R117, RZ ;  /* 0x0000007572727210 */ /* 0x000fe20007ffe0ff */
[----:B------:R-:W-:Y:S01]  /*5c00*/  HADD2.F32 R58, -RZ, R0.H1_H1 ;  /* 0x30000000ff3a7230 */ /* 0x000fe20000004100 */
[----:B------:R-:W-:Y:S01]  /*5c10*/  F2FP.F16.E5M2.UNPACK_B R0, R83 ;  /* 0x00000053ff00723e */ /* 0x000fe200020004ff */
[--C-:B------:R-:W-:Y:S01]  /*5c20*/  HADD2.F32 R59, -RZ, R3.reuse.H0_H0 ;  /* 0x20000003ff3b7230 */ /* 0x100fe20000004100 */
[----:B------:R-:W-:Y:S01]  /*5c30*/  ISETP.NE.AND P0, PT, R110, RZ, PT ;  /* 0x000000ff6e00720c */ /* 0x000fe20003f05270 */
[----:B------:R-:W-:Y:S01]  /*5c40*/  HADD2.F32 R60, -RZ, R3.H1_H1 ;  /* 0x30000003ff3c7230 */ /* 0x000fe20000004100 */
[-C--:B------:R-:W-:Y:S01]  /*5c50*/  F2FP.F16.E5M2.UNPACK_B R3, R84.reuse ;  /* 0x00000054ff03723e */ /* 0x080fe200020004ff */
[--C-:B------:R-:W-:Y:S01]  /*5c60*/  HADD2.F32 R61, -RZ, R0.reuse.H0_H0 ;  /* 0x20000000ff3d7230 */ /* 0x100fe20000004100 */
[----:B------:R-:W-:Y:S01]  /*5c70*/  ISETP.NE.AND P6, PT, R118, RZ, PT ;  /* 0x000000ff7600720c */ /* 0x000fe20003fc5270 */
[----:B------:R-:W-:Y:S01]  /*5c80*/  HADD2.F32 R62, -RZ, R0.H1_H1 ;  /* 0x30000000ff3e7230 */ /* 0x000fe20000004100 */
[----:B------:R-:W-:Y:S01]  /*5c90*/  F2FP.F16.E5M2.UNPACK_B R0, R84.H1 ;  /* 0x00000054ff00723e */ /* 0x000fe200030004ff */
[--C-:B------:R-:W-:Y:S02]  /*5ca0*/  HADD2.F32 R65, -RZ, R3.reuse.H0_H0 ;  /* 0x20000003ff417230 */ /* 0x100fe40000004100 */
[----:B------:R-:W-:Y:S01]  /*5cb0*/  HADD2.F32 R66, -RZ, R3.H1_H1 ;  /* 0x30000003ff427230 */ /* 0x000fe20000004100 */
[-C--:B------:R-:W-:Y:S01]  /*5cc0*/  F2FP.F16.E5M2.UNPACK_B R3, R85.reuse ;  /* 0x00000055ff03723e */ /* 0x080fe200020004ff */
[--C-:B------:R-:W-:Y:S02]  /*5cd0*/  HADD2.F32 R67, -RZ, R0.reuse.H0_H0 ;  /* 0x20000000ff437230 */ /* 0x100fe40000004100 */
[----:B------:R-:W-:Y:S01]  /*5ce0*/  HADD2.F32 R68, -RZ, R0.H1_H1 ;  /* 0x30000000ff447230 */ /* 0x000fe20000004100 */
[----:B------:R-:W-:Y:S01]  /*5cf0*/  F2FP.F16.E5M2.UNPACK_B R0, R85.H1 ;  /* 0x00000055ff00723e */ /* 0x000fe200030004ff */
[--C-:B------:R-:W-:Y:S02]  /*5d00*/  HADD2.F32 R69, -RZ, R3.reuse.H0_H0 ;  /* 0x20000003ff457230 */ /* 0x100fe40000004100 */
[C---:B-1----:R-:W-:Y:S01]  /*5d10*/  FMUL R7, R47.reuse, R7 ;  /* 0x000000072f077220 */ /* 0x042fe20000400000 */
[----:B------:R-:W-:Y:S01]  /*5d20*/  HADD2.F32 R70, -RZ, R3.H1_H1 ;  /* 0x30000003ff467230 */ /* 0x000fe20000004100 */
[----:B------:R-:W-:Y:S01]  /*5d30*/  F2FP.F16.E5M2.UNPACK_B R3, R86.H1 ;  /* 0x00000056ff03723e */ /* 0x000fe200030004ff */
[--C-:B------:R-:W-:Y:S02]  /*5d40*/  HADD2.F32 R71, -RZ, R0.reuse.H0_H0 ;  /* 0x20000000ff477230 */ /* 0x100fe40000004100 */
[----:B------:R-:W-:Y:S02]  /*5d50*/  HADD2.F32 R72, -RZ, R0.H1_H1 ;  /* 0x30000000ff487230 */ /* 0x000fe40000004100 */
[----:B------:R-:W-:Y:S01]  /*5d60*/  FMUL R0, R47, R4 ;  /* 0x000000042f007220 */ /* 0x000fe20000400000 */
[--C-:B------:R-:W-:Y:S01]  /*5d70*/  HADD2.F32 R73, -RZ, R74.reuse.H0_H0 ;  /* 0x2000004aff497230 */ /* 0x100fe20000004100 */
[----:B------:R-:W-:Y:S01]  /*5d80*/  F2FP.F16.E5M2.UNPACK_B R4, R87 ;  /* 0x00000057ff04723e */ /* 0x000fe200020004ff */
[----:B------:R-:W-:Y:S02]  /*5d90*/  HADD2.F32 R74, -RZ, R74.H1_H1 ;  /* 0x3000004aff4a7230 */ /* 0x000fe40000004100 */
[----:B------:R-:W-:Y:S01]  /*5da0*/  FFMA R0, R49, R2, R0 ;  /* 0x0000000231007223 */ /* 0x000fe20000000000 */
[----:B------:R-:W-:Y:S01]  /*5db0*/  FMUL R2, R47, R5 ;  /* 0x000000052f027220 */ /* 0x000fe20000400000 */
[--C-:B------:R-:W-:Y:S01]  /*5dc0*/  HADD2.F32 R75, -RZ, R3.reuse.H0_H0 ;  /* 0x20000003ff4b7230 */ /* 0x100fe20000004100 */
[----:B------:R-:W-:Y:S01]  /*5dd0*/  F2FP.F16.E5M2.UNPACK_B R5, R87.H1 ;  /* 0x00000057ff05723e */ /* 0x000fe200030004ff */
[----:B------:R-:W-:Y:S02]  /*5de0*/  HADD2.F32 R76, -RZ, R3.H1_H1 ;  /* 0x30000003ff4c7230 */ /* 0x000fe40000004100 */
[----:B------:R-:W-:Y:S01]  /*5df0*/  FFMA R2, R49, R50, R2 ;  /* 0x0000003231027223 */ /* 0x000fe20000000002 */
[--C-:B------:R-:W-:Y:S02]  /*5e00*/  HADD2.F32 R50, -RZ, R4.reuse.H0_H0 ;  /* 0x20000004ff327230 */ /* 0x100fe40000004100 */
[C---:B------:R-:W-:Y:S01]  /*5e10*/  FMUL R3, R47.reuse, R6 ;  /* 0x000000062f037220 */ /* 0x040fe20000400000 */
[--C-:B------:R-:W-:Y:S02]  /*5e20*/  HADD2.F32 R77, -RZ, R5.reuse.H1_H1 ;  /* 0x30000005ff4d7230 */ /* 0x100fe40000004100 */
[C---:B------:R-:W-:Y:S01]  /*5e30*/  FMUL R6, R47.reuse, R11 ;  /* 0x0000000b2f067220 */ /* 0x040fe20000400000 */
[----:B------:R-:W-:Y:S01]  /*5e40*/  FMUL R11, R47, R16 ;  /* 0x000000102f0b7220 */ /* 0x000fe20000400000 */
[C---:B------:R-:W-:Y:S01]  /*5e50*/  FFMA R3, R49.reuse, R51, R3 ;  /* 0x0000003331037223 */ /* 0x040fe20000000003 */
[----:B------:R-:W-:Y:S01]  /*5e60*/  FFMA R7, R49, R52, R7 ;  /* 0x0000003431077223 */ /* 0x000fe20000000007 */
[----:B------:R-:W-:Y:S02]  /*5e70*/  HADD2.F32 R51, -RZ, R4.H1_H1 ;  /* 0x30000004ff337230 */ /* 0x000fe40000004100 */
[C---:B------:R-:W-:Y:S01]  /*5e80*/  FMUL R4, R47.reuse, R9 ;  /* 0x000000092f047220 */ /* 0x040fe20000400000 */
[----:B------:R-:W-:Y:S02]  /*5e90*/  HADD2.F32 R52, -RZ, R5.H0_H0 ;  /* 0x20000005ff347230 */ /* 0x000fe40000004100 */
[----:B------:R-:W-:Y:S01]  /*5ea0*/  FMUL R16, R47, R21 ;  /* 0x000000152f107220 */ /* 0x000fe20000400000 */
[----:B------:R-:W-:Y:S01]  /*5eb0*/  F2FP.SATFINITE.E5M2.F32.PACK_AB_MERGE_C R78, R7, R3, RZ ;  /* 0x00000003074e723e */ /* 0x000fe200048060ff */
[C---:B------:R-:W-:Y:S01]  /*5ec0*/  FMUL R3, R47.reuse, R8 ;  /* 0x000000082f037220 */ /* 0x040fe20000400000 */
[C---:B------:R-:W-:Y:S01]  /*5ed0*/  FMUL R7, R47.reuse, R12 ;  /* 0x0000000c2f077220 */ /* 0x040fe20000400000 */
[C---:B------:R-:W-:Y:S01]  /*5ee0*/  FMUL R8, R47.reuse, R13 ;  /* 0x0000000d2f087220 */ /* 0x040fe20000400000 */
[----:B------:R-:W-:Y:S01]  /*5ef0*/  FMUL R12, R47, R17 ;  /* 0x000000112f0c7220 */ /* 0x000fe20000400000 */
[C---:B------:R-:W-:Y:S01]  /*5f00*/  FFMA R3, R49.reuse, R53, R3 ;  /* 0x0000003531037223 */ /* 0x040fe20000000003 */
[----:B------:R-:W-:Y:S01]  /*5f10*/  FFMA R4, R49, R54, R4 ;  /* 0x0000003631047223 */ /* 0x000fe20000000004 */
[C---:B------:R-:W-:Y:S01]  /*5f20*/  FMUL R5, R47.reuse, R10 ;  /* 0x0000000a2f057220 */ /* 0x040fe20000400000 */
[C---:B------:R-:W-:Y:S01]  /*5f30*/  FMUL R9, R47.reuse, R14 ;  /* 0x0000000e2f097220 */ /* 0x040fe20000400000 */
[C---:B------:R-:W-:Y:S01]  /*5f40*/  FMUL R10, R47.reuse, R15 ;  /* 0x0000000f2f0a7220 */ /* 0x040fe20000400000 */
[----:B------:R-:W-:Y:S01]  /*5f50*/  FMUL R15, R47, R20 ;  /* 0x000000142f0f7220 */ /* 0x000fe20000400000 */
[C---:B------:R-:W-:Y:S01]  /*5f60*/  FFMA R5, R49.reuse, R55, R5 ;  /* 0x0000003731057223 */ /* 0x040fe20000000005 */
[C---:B------:R-:W-:Y:S01]  /*5f70*/  FFMA R6, R49.reuse, R56, R6 ;  /* 0x0000003831067223 */ /* 0x040fe20000000006 */
[C---:B------:R-:W-:Y:S01]  /*5f80*/  FFMA R7, R49.reuse, R57, R7 ;  /* 0x0000003931077223 */ /* 0x040fe20000000007 */
[C---:B------:R-:W-:Y:S01]  /*5f90*/  FFMA R8, R49.reuse, R58, R8 ;  /* 0x0000003a31087223 */ /* 0x040fe20000000008 */
[--C-:B------:R-:W-:Y:S02]  /*5fa0*/  HADD2.F32 R63, -RZ, R64.reuse.H0_H0 ;  /* 0x20000040ff3f7230 */ /* 0x100fe40000004100 */
[C---:B------:R-:W-:Y:S01]  /*5fb0*/  FFMA R9, R49.reuse, R59, R9 ;  /* 0x0000003b31097223 */ /* 0x040fe20000000009 */
[----:B------:R-:W-:Y:S01]  /*5fc0*/  F2FP.SATFINITE.E5M2.F32.PACK_AB_MERGE_C R5, R6, R5, RZ ;  /* 0x000000050605723e */ /* 0x000fe200048060ff */
[C---:B------:R-:W-:Y:S01]  /*5fd0*/  FFMA R10, R49.reuse, R60, R10 ;  /* 0x0000003c310a7223 */ /* 0x040fe2000000000a */
[C---:B------:R-:W-:Y:S01]  /*5fe0*/  FFMA R11, R49.reuse, R61, R11 ;  /* 0x0000003d310b7223 */ /* 0x040fe2000000000b */
[----:B------:R-:W-:Y:S01]  /*5ff0*/  FFMA R12, R49, R62, R12 ;  /* 0x0000003e310c7223 */ /* 0x000fe2000000000c */
[C---:B------:R-:W-:Y:S01]  /*6000*/  FMUL R20, R47.reuse, R25 ;  /* 0x000000192f147220 */ /* 0x040fe20000400000 */
[C---:B------:R-:W-:Y:S01]  /*6010*/  FMUL R25, R47.reuse, R30 ;  /* 0x0000001e2f197220 */ /* 0x040fe20000400000 */
[C---:B------:R-:W-:Y:S01]  /*6020*/  FMUL R30, R47.reuse, R35 ;  /* 0x000000232f1e7220 */ /* 0x040fe20000400000 */
[----:B------:R-:W-:Y:S01]  /*6030*/  F2FP.SATFINITE.E5M2.F32.PACK_AB_MERGE_C R9, R10, R9, RZ ;  /* 0x000000090a09723e */ /* 0x000fe200048060ff */
[----:B------:R-:W-:Y:S02]  /*6040*/  HADD2.F32 R64, -RZ, R64.H1_H1 ;  /* 0x30000040ff407230 */ /* 0x000fe40000004100 */
[C---:B------:R-:W-:Y:S01]  /*6050*/  FMUL R13, R47.reuse, R18 ;  /* 0x000000122f0d7220 */ /* 0x040fe20000400000 */
[C---:B------:R-:W-:Y:S01]  /*6060*/  FMUL R14, R47.reuse, R19 ;  /* 0x000000132f0e7220 */ /* 0x040fe20000400000 */
[C---:B------:R-:W-:Y:S01]  /*6070*/  FMUL R17, R47.reuse, R22 ;  /* 0x000000162f117220 */ /* 0x040fe20000400000 */
[----:B------:R-:W-:Y:S01]  /*6080*/  FMUL R18, R47, R23 ;  /* 0x000000172f127220 */ /* 0x000fe20000400000 */
[C---:B------:R-:W-:Y:S01]  /*6090*/  FFMA R13, R49.reuse, R63, R13 ;  /* 0x0000003f310d7223 */ /* 0x040fe2000000000d */
[C---:B------:R-:W-:Y:S01]  /*60a0*/  FFMA R14, R49.reuse, R64, R14 ;  /* 0x00000040310e7223 */ /* 0x040fe2000000000e */
[----:B------:R-:W-:Y:S01]  /*60b0*/  FFMA R15, R49, R65, R15 ;  /* 0x00000041310f7223 */ /* 0x000fe2000000000f */
[----:B------:R-:W-:Y:S01]  /*60c0*/  FMUL R19, R47, R24 ;  /* 0x000000182f137220 */ /* 0x000fe20000400000 */
[C---:B------:R-:W-:Y:S01]  /*60d0*/  FFMA R16, R49.reuse, R66, R16 ;  /* 0x0000004231107223 */ /* 0x040fe20000000010 */
[----:B------:R-:W-:Y:S01]  /*60e0*/  FFMA R17, R49, R67, R17 ;  /* 0x0000004331117223 */ /* 0x000fe20000000011 */
[----:B------:R-:W-:Y:S01]  /*60f0*/  F2FP.SATFINITE.E5M2.F32.PACK_AB_MERGE_C R13, R14, R13, RZ ;  /* 0x0000000d0e0d723e */ /* 0x000fe200048060ff */
[C---:B------:R-:W-:Y:S01]  /*6100*/  FMUL R21, R47.reuse, R26 ;  /* 0x0000001a2f157220 */ /* 0x040fe20000400000 */
[----:B------:R-:W-:Y:S01]  /*6110*/  FMUL R22, R47, R27 ;  /* 0x0000001b2f167220 */ /* 0x000fe20000400000 */
[C---:B------:R-:W-:Y:S01]  /*6120*/  FFMA R18, R49.reuse, R68, R18 ;  /* 0x0000004431127223 */ /* 0x040fe20000000012 */
[----:B------:R-:W-:Y:S01]  /*6130*/  FFMA R19, R49, R69, R19 ;  /* 0x0000004531137223 */ /* 0x000fe20000000013 */
[----:B------:R-:W-:Y:S01]  /*6140*/  FMUL R23, R47, R28 ;  /* 0x0000001c2f177220 */ /* 0x000fe20000400000 */
[----:B------:R-:W-:Y:S01]  /*6150*/  FFMA R20, R49, R70, R20 ;  /* 0x0000004631147223 */ /* 0x000fe20000000014 */
[----:B------:R-:W-:Y:S01]  /*6160*/  FMUL R24, R47, R29 ;  /* 0x0000001d2f187220 */ /* 0x000fe20000400000 */
[C---:B------:R-:W-:Y:S01]  /*6170*/  FFMA R21, R49.reuse, R71, R21 ;  /* 0x0000004731157223 */ /* 0x040fe20000000015 */
[----:B------:R-:W-:Y:S01]  /*6180*/  FFMA R22, R49, R72, R22 ;  /* 0x0000004831167223 */ /* 0x000fe20000000016 */
[C---:B------:R-:W-:Y:S01]  /*6190*/  FMUL R26, R47.reuse, R31 ;  /* 0x0000001f2f1a7220 */ /* 0x040fe20000400000 */
[----:B------:R-:W-:Y:S01]  /*61a0*/  FMUL R27, R47, R32 ;  /* 0x000000202f1b7220 */ /* 0x000fe20000400000 */
[----:B------:R-:W-:Y:S01]  /*61b0*/  FFMA R23, R49, R73, R23 ;  /* 0x0000004931177223 */ /* 0x000fe20000000017 */
[----:B------:R-:W-:Y:S01]  /*61c0*/  FMUL R28, R47, R33 ;  /* 0x000000212f1c7220 */ /* 0x000fe20000400000 */
[----:B------:R-:W-:Y:S01]  /*61d0*/  FFMA R24, R49, R74, R24 ;  /* 0x0000004a31187223 */ /* 0x000fe20000000018 */
[----:B------:R-:W-:Y:S01]  /*61e0*/  FMUL R29, R47, R34 ;  /* 0x000000222f1d7220 */ /* 0x000fe20000400000 */
[C---:B------:R-:W-:Y:S01]  /*61f0*/  FFMA R25, R49.reuse, R75, R25 ;  /* 0x0000004b31197223 */ /* 0x040fe20000000019 */
[C---:B------:R-:W-:Y:S01]  /*6200*/  FFMA R26, R49.reuse, R76, R26 ;  /* 0x0000004c311a7223 */ /* 0x040fe2000000001a */
[C---:B------:R-:W-:Y:S01]  /*6210*/  FFMA R27, R49.reuse, R50, R27 ;  /* 0x00000032311b7223 */ /* 0x040fe2000000001b */
[C---:B------:R-:W-:Y:S01]  /*6220*/  FFMA R28, R49.reuse, R51, R28 ;  /* 0x00000033311c7223 */ /* 0x040fe2000000001c */
[----:B------:R-:W-:Y:S01]  /*6230*/  F2FP.SATFINITE.E5M2.F32.PACK_AB_MERGE_C R17, R18, R17, RZ ;  /* 0x000000111211723e */ /* 0x000fe200048060ff */
[C---:B------:R-:W-:Y:S01]  /*6240*/  FFMA R29, R49.reuse, R52, R29 ;  /* 0x00000034311d7223 */ /* 0x040fe2000000001d */
[----:B------:R-:W-:Y:S01]  /*6250*/  F2FP.SATFINITE.E5M2.F32.PACK_AB_MERGE_C R21, R22, R21, RZ ;  /* 0x000000151615723e */ /* 0x000fe200048060ff */
[----:B------:R-:W-:Y:S01]  /*6260*/  FFMA R30, R49, R77, R30 ;  /* 0x0000004d311e7223 */ /* 0x000fe2000000001e */
[----:B------:R-:W-:Y:S02]  /*6270*/  F2FP.SATFINITE.E5M2.F32.PACK_AB_MERGE_C R32, R2, R0, R78 ;  /* 0x000000000220723e */ /* 0x000fe4000480604e */
[----:B------:R-:W-:Y:S02]  /*6280*/  F2FP.SATFINITE.E5M2.F32.PACK_AB_MERGE_C R33, R4, R3, R5 ;  /* 0x000000030421723e */ /* 0x000fe40004806005 */
[----:B------:R-:W-:Y:S02]  /*6290*/  F2FP.SATFINITE.E5M2.F32.PACK_AB_MERGE_C R34, R8, R7, R9 ;  /* 0x000000070822723e */ /* 0x000fe40004806009 */
[----:B------:R-:W-:Y:S02]  /*62a0*/  F2FP.SATFINITE.E5M2.F32.PACK_AB_MERGE_C R35, R12, R11, R13 ;  /* 0x0000000b0c23723e */ /* 0x000fe4000480600d */
[----:B------:R-:W-:Y:S02]  /*62b0*/  F2FP.SATFINITE.E5M2.F32.PACK_AB_MERGE_C R16, R16, R15, R17 ;  /* 0x0000000f1010723e */ /* 0x000fe40004806011 */
[----:B------:R-:W-:Y:S01]  /*62c0*/  F2FP.SATFINITE.E5M2.F32.PACK_AB_MERGE_C R17, R20, R19, R21 ;  /* 0x000000131411723e */ /* 0x000fe20004806015 */
[----:B------:R1:W-:Y:S01]  /*62d0*/  STS.128 [R100+UR49+0x4200], R32 ;  /* 0x0042002064007988 */ /* 0x0003e20008000c31 */
[----:B------:R-:W-:Y:S02]  /*62e0*/  F2FP.SATFINITE.E5M2.F32.PACK_AB_MERGE_C R18, R26, R25, RZ ;  /* 0x000000191a12723e */ /* 0x000fe400048060ff */
[----:B------:R-:W-:Y:S02]  /*62f0*/  F2FP.SATFINITE.E5M2.F32.PACK_AB_MERGE_C R19, R30, R29, RZ ;  /* 0x0000001d1e13723e */ /* 0x000fe400048060ff */
[----:B------:R-:W-:Y:S02]  /*6300*/  F2FP.SATFINITE.E5M2.F32.PACK_AB_MERGE_C R18, R24, R23, R18 ;  /* 0x000000171812723e */ /* 0x000fe40004806012 */
[----:B------:R-:W-:Y:S02]  /*6310*/  F2FP.SATFINITE.E5M2.F32.PACK_AB_MERGE_C R19, R28, R27, R19 ;  /* 0x0000001b1c13723e */ /* 0x000fe40004806013 */
[----:B------:R-:W-:Y:S02]  /*6320*/  LEA R0, R105, UR49, 0x3 ;  /* 0x0000003169007c11 */ /* 0x000fe4000f8e18ff */
[----:B------:R-:W-:Y:S01]  /*6330*/  @P6 SHF.L.U32 R2, R104, 0x1f, RZ ;  /* 0x0000001f68026819 */ /* 0x000fe200000006ff */
[----:B------:R1:W-:Y:S01]  /*6340*/  STS.128 [R114+0x4210], R16 ;  /* 0x0042101072007388 */ /* 0x0003e20000000c00 */
[----:B------:R-:W-:Y:S01]  /*6350*/  @!PT LDS RZ, [RZ] ;  /* 0x00000000fffff984 */ /* 0x000fe20000000800 */
[----:B------:R-:W-:Y:S01]  /*6360*/  @!PT LDS RZ, [RZ] ;  /* 0x00000000fffff984 */ /* 0x000fe20000000800 */
[----:B------:R-:W-:Y:S01]  /*6370*/  @!PT LDS RZ, [RZ] ;  /* 0x00000000fffff984 */ /* 0x000fe20000000800 */
[----:B------:R-:W-:Y:S01]  /*6380*/  @!PT LDS RZ, [RZ] ;  /* 0x00000000fffff984 */ /* 0x000fe20000000800 */
[----:B------:R2:W-:Y:S07]  /*6390*/  MEMBAR.ALL.CTA ;  /* 0x0000000000007992 */ /* 0x0005ee0000008000 */
[----:B--2---:R-:W2:Y:S02]  /*63a0*/  FENCE.VIEW.ASYNC.S ;  /* 0x00000000000073c6 */ /* 0x004ea40000000000 */
[----:B--2---:R-:W-:Y:S06]  /*63b0*/  BAR.SYNC.DEFER_BLOCKING 0x1, 0x80 ;  /* 0x0042000000007b1d */ /* 0x004fec0000010000 */
[----:B------:R-:W-:Y:S05]  /*63c0*/  @P0 BRA `(.L_x_98) ;  /* 0x0000000000280947 */ /* 0x000fea0003800000 */
[----:B------:R-:W-:Y:S02]  /*63d0*/  UIADD3 UR4, UPT, UPT, UR49, 0x4200, URZ ;  /* 0x0000420031047890 */ /* 0x000fe4000fffe0ff */
[----:B------:R-:W-:Y:S01]  /*63e0*/  UIADD3 UR6, UP0, UPT, UR52, 0x680, URZ ;  /* 0x0000068034067890 */ /* 0x000fe2000ff1e0ff */
[----:B------:R-:W-:Y:S03]  /*63f0*/  UMOV UR43, UR36 ;  /* 0x00000024002b7c82 */ /* 0x000fe60008000000 */
[----:B------:R-:W-:Y:S01]  /*6400*/  MOV R109, UR4 ;  /* 0x00000004006d7c02 */ /* 0x000fe20008000f00 */
[----:B------:R-:W-:Y:S03]  /*6410*/  UIADD3.X UR7, UPT, UPT, URZ, UR53, URZ, UP0, !UPT ;  /* 0x00000035ff077290 */ /* 0x000fe600087fe4ff */
[----:B------:R-:W-:Y:S11]  /*6420*/  R2UR UR40, R109 ;  /* 0x000000006d2872ca */ /* 0x000ff600000e0000 */
[----:B------:R-:W-:Y:S02]  /*6430*/  @!UPT UIADD3 URZ, UPT, UPT, URZ, URZ, URZ ;  /* 0x000000fffffff290 */ /* 0x000fe4000fffe0ff */
[----:B------:R2:W-:Y:S01]  /*6440*/  UTMASTG.3D [UR40], [UR6] ;  /* 0x00000028060073b5 */ /* 0x0005e20008010000 */
[----:B------:R0:W-:Y:S01]  /*6450*/  UTMACMDFLUSH ;  /* 0x00000000000079b7 */ /* 0x0001e20000000000 */
[----:B--2---:R-:W-:Y:S04]  /*6460*/  DEPBAR.LE SB0, 0x1 ;  /* 0x000080400000791a */ /* 0x004fe80000000000 */
.L_x_98:
[----:B------:R-:W-:Y:S05]  /*6470*/  BSYNC.RECONVERGENT B0 ;  /* 0x0000000000007941 */ /* 0x000fea0003800200 */
.L_x_97:
[----:B------:R-:W-:Y:S06]  /*6480*/  BAR.SYNC.DEFER_BLOCKING 0x1, 0x80 ;  /* 0x0042000000007b1d */ /* 0x000fec0000010000 */
[----:B------:R-:W2:Y:S01]  /*6490*/  @P6 SYNCS.PHASECHK.TRANS64.TRYWAIT P0, [R0+URZ+0x30], R2 ;  /* 0x00003002000065a7 */ /* 0x000ea200080011ff */
[----:B------:R-:W-:Y:S01]  /*64a0*/  BSSY B1, `(.L_x_99) ;  /* 0x0000021000017945 */ /* 0x000fe20003800000 */
[----:B--2---:R-:W-:Y:S03]  /*64b0*/  @P6 SEL R115, RZ, 0x1, !P0 ;  /* 0x00000001ff736807 */ /* 0x004fe60004000000 */
[----:B------:R-:W-:Y:S05]  /*64c0*/  @!P6 BRA `(.L_x_100) ;  /* 0x000000000078e947 */ /* 0x000fea0003800000 */
[----:B------:R-:W-:Y:S01]  /*64d0*/  ISETP.NE.AND P1, PT, R116, RZ, PT ;  /* 0x000000ff7400720c */ /* 0x000fe20003f25270 */
[----:B------:R-:W-:Y:S01]  /*64e0*/  BSSY B0, `(.L_x_101) ;  /* 0x0000009000007945 */ /* 0x000fe20003800000 */
[----:B------:R-:W-:Y:S11]  /*64f0*/  ISETP.NE.AND P0, PT, R115, RZ, PT ;  /* 0x000000ff7300720c */ /* 0x000ff60003f05270 */
[----:B------:R-:W-:Y:S05]  /*6500*/  @P1 IMAD R2, R105, 0x1000, R100 ;  /* 0x0000100069021824 */ /* 0x000fea00078e0264 */
[----:B------:R-:W-:Y:S05]  /*6510*/  @P1 IADD3 R4, PT, PT, R2, UR49, RZ ;  /* 0x0000003102041c10 */ /* 0x000fea000fffe0ff */
[----:B------:R-:W-:Y:S01]  /*6520*/  @P1 IMAD.IADD R4, R4, 0x1, R117 ;  /* 0x0000000104041824 */ /* 0x000fe200078e0275 */
[----:B------:R-:W-:Y:S06]  /*6530*/  @P0 BRA `(.L_x_102) ;  /* 0x00000000000c0947 */ /* 0x000fec0003800000 */
[----:B------:R-:W-:Y:S04]  /*6540*/  SHF.L.U32 R3, R104, 0x1f, RZ ;  /* 0x0000001f68037819 */ /* 0x000fe800000006ff */
[----:B------:R-:W2:Y:S02]  /*6550*/  SYNCS.PHASECHK.TRANS64.TRYWAIT P0, [R0+URZ+0x30], R3 ;  /* 0x00003003000075a7 */ /* 0x000ea400080011ff */
[----:B--2---:R-:W-:Y:S05]  /*6560*/  @!P0 BRA `(.L_x_103) ;  /* 0x0000003000b48947 */ /* 0x004fea0003800000 */
.L_x_102:
[----:B------:R-:W-:Y:S05]  /*6570*/  BSYNC B0 ;  /* 0x0000000000007941 */ /* 0x000fea0003800000 */
.L_x_101:
[----:B------:R-:W-:Y:S01]  /*6580*/  ISETP.NE.AND P0, PT, R116, RZ, PT ;  /* 0x000000ff7400720c */ /* 0x000fe20003f05270 */
[----:B------:R-:W-:Y:S11]  /*6590*/  VIADD R105, R105, 0x1 ;  /* 0x0000000169697836 */ /* 0x000ff60000000000 */
[----:B------:R-:W-:Y:S01]  /*65a0*/  @!UPT UIADD3 URZ, UPT, UPT, URZ, URZ, URZ ;  /* 0x000000fffffff290 */ /* 0x000fe2000fffe0ff */
[----:B------:R3:W4:Y:S04]  /*65b0*/  @P0 LDS.128 R80, [R2+UR49+0x200] ;  /* 0x0002003102500984 */ /* 0x0007280008000c00 */
[----:B------:R1:W1:Y:S01]  /*65c0*/  @P0 LDS.128 R84, [R4+0x210] ;  /* 0x0002100004540984 */ /* 0x0002620000000c00 */
        /* <DEDUP_REMOVED lines=8> */
[----:B---3--:R-:W-:Y:S02]  /*6650*/  VIADD R2, R0, 0x50 ;  /* 0x0000005000027836 */ /* 0x008fe40000000000 */
[----:B--2---:R-:W-:Y:S05]  /*6660*/  IMAD.U32 R0, RZ, RZ, UR37 ;  /* 0x00000025ff007e24 */ /* 0x004fea000f8e00ff */
[----:B------:R-:W-:Y:S04]  /*6670*/  PRMT R0, R0, 0x654, R2 ;  /* 0x0000065400007816 */ /* 0x000fe80000000002 */
[----:B-----5:R2:W-:Y:S02]  /*6680*/  SYNCS.ARRIVE.TRANS64.RED.A1T0 RZ, [R0+URZ], RZ ;  /* 0x000000ff00ff79a7 */ /* 0x0205e400081004ff */
[----:B--2---:R-:W-:Y:S04]  /*6690*/  SEL R0, RZ, 0x1, P0 ;  /* 0x00000001ff007807 */ /* 0x004fe80000000000 */
[----:B-1--4-:R-:W-:Y:S02]  /*66a0*/  LOP3.LUT R104, R104, R0, RZ, 0x3c, !PT ;  /* 0x0000000068687212 */ /* 0x012fe400078e3cff */
.L_x_100:
[----:B------:R-:W-:Y:S05]  /*66b0*/  BSYNC B1 ;  /* 0x0000000000017941 */ /* 0x000fea0003800000 */
.L_x_99:
[----:B------:R-:W-:Y:S05]  /*66c0*/  VIADD R0, R48, 0x40 ;  /* 0x0000004030007836 */ /* 0x000fea0000000000 */
[----:B------:R-:W-:Y:S04]  /*66d0*/  SHF.R.U32.HI R0, RZ, 0x15, R0 ;  /* 0x00000015ff007819 */ /* 0x000fe80000011600 */
[----:B------:R-:W-:Y:S11]  /*66e0*/  LOP3.LUT P0, RZ, R0, 0x3, R101, 0x48, !PT ;  /* 0x0000000300ff7812 */ /* 0x000ff60007804865 */
[----:B------:R-:W-:Y:S02]  /*66f0*/  @!UPT UIADD3 URZ, UPT, UPT, URZ, URZ, URZ ;  /* 0x000000fffffff290 */ /* 0x000fe4000fffe0ff */
[----:B------:R-:W-:Y:S05]  /*6700*/  @!P0 BRA `(.L_x_104) ;  /* 0x0000000000408947 */ /* 0x000fea0003800000 */
[----:B------:R-:W2:Y:S01]  /*6710*/  LDCU.64 UR8, c[0x4][0x78] ;  /* 0x01000f00ff0877ac */ /* 0x000ea20008000a00 */
[----:B------:R-:W-:Y:S01]  /*6720*/  MOV R3, 0x0 ;  /* 0x0000000000037802 */ /* 0x000fe20000000f00 */
[----:B------:R-:W-:Y:S02]  /*6730*/  HFMA2 R12, -RZ, RZ, 0, 5.9604644775390625e-08 ;  /* 0x00000001ff0c7431 */ /* 0x000fe400000001ff */
[----:B------:R-:W-:Y:S02]  /*6740*/  IMAD.MOV.U32 R8, RZ, RZ, 0x192 ;  /* 0x00000192ff087424 */ /* 0x000fe400078e00ff */
[----:B------:R-:W-:Y:S01]  /*6750*/  IMAD.MOV.U32 R13, RZ, RZ, RZ ;  /* 0x000000ffff0d7224 */ /* 0x000fe200078e00ff */
[----:B------:R-:W3:Y:S01]  /*6760*/  LDCU.64 UR6, c[0x4][0x80] ;  /* 0x01001000ff0677ac */ /* 0x000ee20008000a00 */
[----:B------:R-:W4:Y:S01]  /*6770*/  LDC.64 R2, c[0x4][R3] ;  /* 0x0100000003027b82 */ /* 0x000f220000000a00 */
[----:B------:R-:W5:Y:S01]  /*6780*/  LDCU.64 UR4, c[0x4][0x18] ;  /* 0x01000300ff0477ac */ /* 0x000f620008000a00 */
[----:B--2---:R-:W-:Y:S01]  /*6790*/  MOV R5, UR9 ;  /* 0x0000000900057c02 */ /* 0x004fe20008000f00 */
[----:B------:R-:W-:Y:S01]  /*67a0*/  IMAD.U32 R4, RZ, RZ, UR8 ;  /* 0x00000008ff047e24 */ /* 0x000fe2000f8e00ff */
[----:B---3--:R-:W-:Y:S01]  /*67b0*/  MOV R7, UR7 ;  /* 0x0000000700077c02 */ /* 0x008fe20008000f00 */
[----:B------:R-:W-:Y:S01]  /*67c0*/  IMAD.U32 R6, RZ, RZ, UR6 ;  /* 0x00000006ff067e24 */ /* 0x000fe2000f8e00ff */
[----:B-----5:R-:W-:Y:S01]  /*67d0*/  MOV R11, UR5 ;  /* 0x00000005000b7c02 */ /* 0x020fe20008000f00 */
[----:B------:R-:W-:Y:S02]  /*67e0*/  IMAD.U32 R10, RZ, RZ, UR4 ;  /* 0x00000004ff0a7e24 */ /* 0x000fe4000f8e00ff */
[----:B------:R-:W-:Y:S07]  /*67f0*/  LEPC R20, `(.L_x_104) ;  /* 0x000000001014794e */ /* 0x000fee0000000000 */
[----:B-1--4-:R-:W-:Y:S05]  /*6800*/  CALL.ABS.NOINC R2 ;  /* 0x0000000002007343 */ /* 0x012fea0003c00000 */
.L_x_104:
[-C--:B------:R-:W-:Y:S01]  /*6810*/  F2FP.F16.E5M2.UNPACK_B R0, R81.reuse ;  /* 0x00000051ff00723e */ /* 0x080fe200020004ff */
[----:B------:R-:W-:Y:S05]  /*6820*/  WARPSYNC.ALL ;  /* 0x0000000000007948 */ /* 0x000fea0003800000 */
[----:B------:R-:W-:Y:S01]  /*6830*/  R2UR UR4, R48 ;  /* 0x00000000300472ca */ /* 0x000fe200000e0000 */
[--C-:B------:R-:W-:Y:S01]  /*6840*/  HADD2.F32 R54, -RZ, R0.reuse.H0_H0 ;  /* 0x20000000ff367230 */ /* 0x100fe20000004100 */
[-C--:B------:R-:W-:Y:S01]  /*6850*/  F2FP.F16.E5M2.UNPACK_B R2, R80.reuse.H1 ;  /* 0x00000050ff02723e */ /* 0x080fe200030004ff */
[----:B------:R-:W-:Y:S01]  /*6860*/  HADD2.F32 R55, -RZ, R0.H1_H1 ;  /* 0x30000000ff377230 */ /* 0x000fe20000004100 */
[----:B------:R-:W-:Y:S01]  /*6870*/  F2FP.F16.E5M2.UNPACK_B R0, R81.H1 ;  /* 0x00000051ff00723e */ /* 0x000fe200030004ff */
[----:B------:R-:W-:Y:S01]  /*6880*/  BSSY.RECONVERGENT B0, `(.L_x_105) ;  /* 0x0000095000007945 */ /* 0x000fe20003800200 */
[----:B------:R-:W-:Y:S01]  /*6890*/  F2FP.F16.E5M2.UNPACK_B R3, R80 ;  /* 0x00000050ff03723e */ /* 0x000fe200020004ff */
[----:B------:R-:W-:Y:S01]  /*68a0*/  HADD2.F32 R52, -RZ, R2.H0_H0 ;  /* 0x20000002ff347230 */ /* 0x000fe20000004100 */
[----:B------:R-:W-:Y:S01]  /*68b0*/  ISETP.NE.AND P0, PT, R110, RZ, PT ;  /* 0x000000ff6e00720c */ /* 0x000fe20003f05270 */
[--C-:B------:R-:W-:Y:S01]  /*68c0*/  HADD2.F32 R56, -RZ, R0.reuse.H0_H0 ;  /* 0x20000000ff387230 */ /* 0x100fe20000004100 */
[----:B------:R-:W-:Y:S01]  /*68d0*/  ISETP.NE.AND P6, PT, R118, RZ, PT ;  /* 0x000000ff7600720c */ /* 0x000fe20003fc5270 */
[----:B------:R-:W-:Y:S01]  /*68e0*/  HADD2.F32 R57, -RZ, R0.H1_H1 ;  /* 0x30000000ff397230 */ /* 0x000fe20000004100 */
[-C--:B------:R-:W-:Y:S01]  /*68f0*/  F2FP.F16.E5M2.UNPACK_B R0, R83.reuse ;  /* 0x00000053ff00723e */ /* 0x080fe200020004ff */
[----:B-1----:R-:W-:Y:S01]  /*6900*/  LDTM.16dp32bit_t0_t15.x32 R4, tmem[UR4+0x40] ;  /* 0x00004004000479ee */ /* 0x002fe20008a80000 */
[----:B------:R-:W1:Y:S01]  /*6910*/  LDTM.16dp32bit_t16_t31.x32 R4, tmem[UR4+0x60] ;  /* 0x00006004000479ee */ /* 0x000e620008aa0000 */
[----:B------:R-:W-:Y:S01]  /*6920*/  HADD2.F32 R53, -RZ, R2.H1_H1 ;  /* 0x30000002ff357230 */ /* 0x000fe20000004100 */
[----:B------:R-:W-:Y:S01]  /*6930*/  F2FP.F16.E5M2.UNPACK_B R2, R82.H1 ;  /* 0x00000052ff02723e */ /* 0x000fe200030004ff */
[--C-:B------:R-:W-:Y:S02]  /*6940*/  HADD2.F32 R50, -RZ, R3.reuse.H0_H0 ;  /* 0x20000003ff327230 */ /* 0x100fe40000004100 */
[--C-:B------:R-:W-:Y:S02]  /*6950*/  HADD2.F32 R62, -RZ, R0.reuse.H0_H0 ;  /* 0x20000000ff3e7230 */ /* 0x100fe40000004100 */
[----:B------:R-:W-:Y:S01]  /*6960*/  HADD2.F32 R63, -RZ, R0.H1_H1 ;  /* 0x30000000ff3f7230 */ /* 0x000fe20000004100 */
[----:B------:R-:W-:Y:S01]  /*6970*/  F2FP.F16.E5M2.UNPACK_B R0, R84.H1 ;  /* 0x00000054ff00723e */ /* 0x000fe200030004ff */
[--C-:B------:R-:W-:Y:S02]  /*6980*/  HADD2.F32 R60, -RZ, R2.reuse.H0_H0 ;  /* 0x20000002ff3c7230 */ /* 0x100fe40000004100 */
[----:B------:R-:W-:Y:S01]  /*6990*/  HADD2.F32 R61, -RZ, R2.H1_H1 ;  /* 0x30000002ff3d7230 */ /* 0x000fe20000004100 */
[----:B------:R-:W-:Y:S01]  /*69a0*/  F2FP.F16.E5M2.UNPACK_B R2, R83.H1 ;  /* 0x00000053ff02723e */ /* 0x000fe200030004ff */
[----:B------:R-:W-:Y:S01]  /*69b0*/  HADD2.F32 R51, -RZ, R3.H1_H1 ;  /* 0x30000003ff337230 */ /* 0x000fe20000004100 */
[----:B------:R-:W-:Y:S01]  /*69c0*/  F2FP.F16.E5M2.UNPACK_B R3, R82 ;  /* 0x00000052ff03723e */ /* 0x000fe200020004ff */
[--C-:B------:R-:W-:Y:S02]  /*69d0*/  HADD2.F32 R68, -RZ, R0.reuse.H0_H0 ;  /* 0x20000000ff447230 */ /* 0x100fe40000004100 */
[----:B------:R-:W-:Y:S01]  /*69e0*/  HADD2.F32 R69, -RZ, R0.H1_H1 ;  /* 0x30000000ff457230 */ /* 0x000fe20000004100 */
[-C--:B------:R-:W-:Y:S01]  /*69f0*/  F2FP.F16.E5M2.UNPACK_B R0, R85.reuse.H1 ;  /* 0x00000055ff00723e */ /* 0x080fe200030004ff */
[--C-:B------:R-:W-:Y:S02]  /*6a00*/  HADD2.F32 R64, -RZ, R2.reuse.H0_H0 ;  /* 0x20000002ff407230 */ /* 0x100fe40000004100 */
[----:B------:R-:W-:Y:S01]  /*6a10*/  HADD2.F32 R65, -RZ, R2.H1_H1 ;  /* 0x30000002ff417230 */ /* 0x000fe20000004100 */
[----:B------:R-:W-:Y:S01]  /*6a20*/  F2FP.F16.E5M2.UNPACK_B R2, R85 ;  /* 0x00000055ff02723e */ /* 0x000fe200020004ff */
[--C-:B------:R-:W-:Y:S02]  /*6a30*/  HADD2.F32 R58, -RZ, R3.reuse.H0_H0 ;  /* 0x20000003ff3a7230 */ /* 0x100fe40000004100 */
[C---:B-1----:R-:W-:Y:S01]  /*6a40*/  FMUL R7, R47.reuse, R7 ;  /* 0x000000072f077220 */ /* 0x042fe20000400000 */
[----:B------:R-:W-:Y:S01]  /*6a50*/  HADD2.F32 R59, -RZ, R3.H1_H1 ;  /* 0x30000003ff3b7230 */ /* 0x000fe20000004100 */
[----:B------:R-:W-:Y:S01]  /*6a60*/  F2FP.F16.E5M2.UNPACK_B R3, R84 ;  /* 0x00000054ff03723e */ /* 0x000fe200020004ff */
[--C-:B------:R-:W-:Y:S02]  /*6a70*/  HADD2.F32 R72, -RZ, R0.reuse.H0_H0 ;  /* 0x20000000ff487230 */ /* 0x100fe40000004100 */
[C---:B------:R-:W-:Y:S01]  /*6a80*/  FMUL R11, R47.reuse, R11 ;  /* 0x0000000b2f0b7220 */ /* 0x040fe20000400000 */
[----:B------:R-:W-:Y:S01]  /*6a90*/  HADD2.F32 R73, -RZ, R0.H1_H1 ;  /* 0x30000000ff497230 */ /* 0x000fe20000004100 */
[----:B------:R-:W-:Y:S01]  /*6aa0*/  F2FP.F16.E5M2.UNPACK_B R0, R87 ;  /* 0x00000057ff00723e */ /* 0x000fe200020004ff */
[--C-:B------:R-:W-:Y:S02]  /*6ab0*/  HADD2.F32 R70, -RZ, R2.reuse.H0_H0 ;  /* 0x20000002ff467230 */ /* 0x100fe40000004100 */
[C---:B------:R-:W-:Y:S01]  /*6ac0*/  FMUL R15, R47.reuse, R15 ;  /* 0x0000000f2f0f7220 */ /* 0x040fe20000400000 */
[----:B------:R-:W-:Y:S01]  /*6ad0*/  HADD2.F32 R71, -RZ, R2.H1_H1 ;  /* 0x30000002ff477230 */ /* 0x000fe20000004100 */
[-C--:B------:R-:W-:Y:S01]  /*6ae0*/  F2FP.F16.E5M2.UNPACK_B R2, R86.reuse.H1 ;  /* 0x00000056ff02723e */ /* 0x080fe200030004ff */
[--C-:B------:R-:W-:Y:S02]  /*6af0*/  HADD2.F32 R66, -RZ, R3.reuse.H0_H0 ;  /* 0x20000003ff427230 */ /* 0x100fe40000004100 */
[----:B------:R-:W-:Y:S01]  /*6b00*/  HADD2.F32 R67, -RZ, R3.H1_H1 ;  /* 0x30000003ff437230 */ /* 0x000fe20000004100 */
[----:B------:R-:W-:Y:S01]  /*6b10*/  F2FP.F16.E5M2.UNPACK_B R3, R86 ;  /* 0x00000056ff03723e */ /* 0x000fe200020004ff */
[--C-:B------:R-:W-:Y:S02]  /*6b20*/  HADD2.F32 R78, -RZ, R0.reuse.H0_H0 ;  /* 0x20000000ff4e7230 */ /* 0x100fe40000004100 */
[----:B------:R-:W-:Y:S02]  /*6b30*/  HADD2.F32 R79, -RZ, R0.H1_H1 ;  /* 0x30000000ff4f7230 */ /* 0x000fe40000004100 */
[C---:B------:R-:W-:Y:S01]  /*6b40*/  FMUL R0, R47.reuse, R4 ;  /* 0x000000042f007220 */ /* 0x040fe20000400000 */
[--C-:B------:R-:W-:Y:S02]  /*6b50*/  HADD2.F32 R76, -RZ, R2.reuse.H0_H0 ;  /* 0x20000002ff4c7230 */ /* 0x100fe40000004100 */
[----:B------:R-:W-:Y:S01]  /*6b60*/  FMUL R4, R47, R8 ;  /* 0x000000082f047220 */ /* 0x000fe20000400000 */
[----:B------:R-:W-:Y:S02]  /*6b70*/  HADD2.F32 R77, -RZ, R2.H1_H1 ;  /* 0x30000002ff4d7230 */ /* 0x000fe40000004100 */
[----:B------:R-:W-:Y:S01]  /*6b80*/  FFMA R0, R49, R50, R0 ;  /* 0x0000003231007223 */ /* 0x000fe20000000000 */
[--C-:B------:R-:W-:Y:S02]  /*6b90*/  HADD2.F32 R74, -RZ, R3.reuse.H0_H0 ;  /* 0x20000003ff4a7230 */ /* 0x100fe40000004100 */
[C---:B------:R-:W-:Y:S01]  /*6ba0*/  FMUL R2, R47.reuse, R5 ;  /* 0x000000052f027220 */ /* 0x040fe20000400000 */
[----:B------:R-:W-:Y:S02]  /*6bb0*/  HADD2.F32 R75, -RZ, R3.H1_H1 ;  /* 0x30000003ff4b7230 */ /* 0x000fe40000004100 */
[C---:B------:R-:W-:Y:S01]  /*6bc0*/  FMUL R5, R47.reuse, R9 ;  /* 0x000000092f057220 */ /* 0x040fe20000400000 */
[----:B------:R-:W-:Y:S01]  /*6bd0*/  FMUL R8, R47, R12 ;  /* 0x0000000c2f087220 */ /* 0x000fe20000400000 */
[----:B------:R-:W-:Y:S01]  /*6be0*/  FFMA R2, R49, R51, R2 ;  /* 0x0000003331027223 */ /* 0x000fe20000000002 */
[C---:B------:R-:W-:Y:S01]  /*6bf0*/  FMUL R9, R47.reuse, R13 ;  /* 0x0000000d2f097220 */ /* 0x040fe20000400000 */
[C---:B------:R-:W-:Y:S01]  /*6c00*/  FMUL R12, R47.reuse, R21 ;  /* 0x000000152f0c7220 */ /* 0x040fe20000400000 */
[C---:B------:R-:W-:Y:S01]  /*6c10*/  FMUL R21, R47.reuse, R30 ;  /* 0x0000001e2f157220 */ /* 0x040fe20000400000 */
[C---:B------:R-:W-:Y:S01]  /*6c20*/  FMUL R13, R47.reuse, R22 ;  /* 0x000000162f0d7220 */ /* 0x040fe20000400000 */
[C---:B------:R-:W-:Y:S01]  /*6c30*/  FMUL R22, R47.reuse, R31 ;  /* 0x0000001f2f167220 */ /* 0x040fe20000400000 */
        /* <DEDUP_REMOVED lines=8> */
[C---:B------:R-:W-:Y:S01]  /*6cc0*/  FFMA R6, R49.reuse, R56, R6 ;  /* 0x0000003831067223 */ /* 0x040fe20000000006 */
[C---:B------:R-:W-:Y:S01]  /*6cd0*/  FFMA R11, R49.reuse, R57, R11 ;  /* 0x00000039310b7223 */ /* 0x040fe2000000000b */
[C---:B------:R-:W-:Y:S01]  /*6ce0*/  FFMA R8, R49.reuse, R58, R8 ;  /* 0x0000003a31087223 */ /* 0x040fe20000000008 */
[----:B------:R-:W-:Y:S01]  /*6cf0*/  FFMA R9, R49, R59, R9 ;  /* 0x0000003b31097223 */ /* 0x000fe20000000009 */
[----:B------:R-:W-:Y:S01]  /*6d00*/  F2FP.SATFINITE.E5M2.F32.PACK_AB_MERGE_C R52, R7, R3, RZ ;  /* 0x000000030734723e */ /* 0x000fe200048060ff */
[----:B------:R-:W-:Y:S01]  /*6d10*/  FFMA R10, R49, R60, R10 ;  /* 0x0000003c310a7223 */ /* 0x000fe2000000000a */
[----:B------:R-:W-:Y:S01]  /*6d20*/  F2FP.SATFINITE.E5M2.F32.PACK_AB_MERGE_C R53, R11, R6, RZ ;  /* 0x000000060b35723e */ /* 0x000fe200048060ff */
[----:B------:R-:W-:Y:S01]  /*6d30*/  FFMA R15, R49, R61, R15 ;  /* 0x0000003d310f7223 */ /* 0x000fe2000000000f */
[C---:B------:R-:W-:Y:S01]  /*6d40*/  FMUL R3, R47.reuse, R16 ;  /* 0x000000102f037220 */ /* 0x040fe20000400000 */
[C---:B------:R-:W-:Y:S01]  /*6d50*/  FMUL R6, R47.reuse, R17 ;  /* 0x000000112f067220 */ /* 0x040fe20000400000 */
[----:B------:R-:W-:Y:S01]  /*6d60*/  F2FP.F16.E5M2.UNPACK_B R51, R87.H1 ;  /* 0x00000057ff33723e */ /* 0x000fe200030004ff */
[----:B------:R-:W-:Y:S01]  /*6d70*/  FMUL R11, R47, R20 ;  /* 0x000000142f0b7220 */ /* 0x000fe20000400000 */
[----:B------:R-:W-:Y:S01]  /*6d80*/  F2FP.SATFINITE.E5M2.F32.PACK_AB_MERGE_C R54, R15, R10, RZ ;  /* 0x0000000a0f36723e */ /* 0x000fe200048060ff */
[C---:B------:R-:W-:Y:S01]  /*6d90*/  FFMA R3, R49.reuse, R62, R3 ;  /* 0x0000003e31037223 */ /* 0x040fe20000000003 */
[----:B------:R-:W-:Y:S01]  /*6da0*/  FFMA R6, R49, R63, R6 ;  /* 0x0000003f31067223 */ /* 0x000fe20000000006 */
[----:B------:R-:W-:Y:S01]  /*6db0*/  FMUL R20, R47, R29 ;  /* 0x0000001d2f147220 */ /* 0x000fe20000400000 */
[----:B------:R-:W-:Y:S01]  /*6dc0*/  F2FP.SATFINITE.E5M2.F32.PACK_AB_MERGE_C R29, R5, R4, R53 ;  /* 0x00000004051d723e */ /* 0x000fe20004806035 */
[----:B------:R-:W-:Y:S01]  /*6dd0*/  FMUL R10, R47, R19 ;  /* 0x000000132f0a7220 */ /* 0x000fe20000400000 */
[----:B------:R-:W-:Y:S01]  /*6de0*/  F2FP.SATFINITE.E5M2.F32.PACK_AB_MERGE_C R30, R9, R8, R54 ;  /* 0x00000008091e723e */ /* 0x000fe20004806036 */
        /* <DEDUP_REMOVED lines=10> */
[----:B------:R-:W-:Y:S01]  /*6e90*/  FFMA R14, R49, R69, R14 ;  /* 0x00000045310e7223 */ /* 0x000fe2000000000e */
[----:B------:R-:W-:Y:S01]  /*6ea0*/  FMUL R18, R47, R27 ;  /* 0x0000001b2f127220 */ /* 0x000fe20000400000 */
[C---:B------:R-:W-:Y:S01]  /*6eb0*/  FFMA R15, R49.reuse, R70, R15 ;  /* 0x00000046310f7223 */ /* 0x040fe2000000000f */
[C---:B------:R-:W-:Y:S01]  /*6ec0*/  FFMA R16, R49.reuse, R71, R16 ;  /* 0x0000004731107223 */ /* 0x040fe20000000010 */
[C---:B------:R-:W-:Y:S01]  /*6ed0*/  FFMA R17, R49.reuse, R72, R17 ;  /* 0x0000004831117223 */ /* 0x040fe20000000011 */
[C---:B------:R-:W-:Y:S01]  /*6ee0*/  FFMA R18, R49.reuse, R73, R18 ;  /* 0x0000004931127223 */ /* 0x040fe20000000012 */
[----:B------:R-:W-:Y:S01]  /*6ef0*/  FFMA R19, R49, R74, R19 ;  /* 0x0000004a31137223 */ /* 0x000fe20000000013 */
[----:B------:R-:W-:Y:S01]  /*6f00*/  FMUL R23, R47, R32 ;  /* 0x000000202f177220 */ /* 0x000fe20000400000 */
[----:B------:R-:W-:Y:S01]  /*6f10*/  FFMA R20, R49, R75, R20 ;  /* 0x0000004b31147223 */ /* 0x000fe20000000014 */
[----:B------:R-:W-:Y:S01]  /*6f20*/  FMUL R24, R47, R33 ;  /* 0x000000212f187220 */ /* 0x000fe20000400000 */
[--C-:B------:R-:W-:Y:S02]  /*6f30*/  HADD2.F32 R50, -RZ, R51.reuse.H0_H0 ;  /* 0x20000033ff327230 */ /* 0x100fe40000004100 */
[----:B------:R-:W-:Y:S01]  /*6f40*/  FFMA R21, R49, R76, R21 ;  /* 0x0000004c31157223 */ /* 0x000fe20000000015 */
[----:B------:R-:W-:Y:S02]  /*6f50*/  HADD2.F32 R51, -RZ, R51.H1_H1 ;  /* 0x30000033ff337230 */ /* 0x000fe40000004100 */
[----:B------:R-:W-:Y:S01]  /*6f60*/  FMUL R25, R47, R34 ;  /* 0x000000222f197220 */ /* 0x000fe20000400000 */
[----:B------:R-:W-:Y:S01]  /*6f70*/  FFMA R22, R49, R77, R22 ;  /* 0x0000004d31167223 */ /* 0x000fe20000000016 */
[----:B------:R-:W-:Y:S01]  /*6f80*/  FMUL R26, R47, R35 ;  /* 0x000000232f1a7220 */ /* 0x000fe20000400000 */
[----:B------:R-:W-:Y:S01]  /*6f90*/  F2FP.SATFINITE.E5M2.F32.PACK_AB_MERGE_C R7, R10, R7, RZ ;  /* 0x000000070a07723e */ /* 0x000fe200048060ff */
[C---:B------:R-:W-:Y:S01]  /*6fa0*/  FFMA R23, R49.reuse, R78, R23 ;  /* 0x0000004e31177223 */ /* 0x040fe20000000017 */
[C---:B------:R-:W-:Y:S01]  /*6fb0*/  FFMA R24, R49.reuse, R79, R24 ;  /* 0x0000004f31187223 */ /* 0x040fe20000000018 */
[C---:B------:R-:W-:Y:S01]  /*6fc0*/  FFMA R25, R49.reuse, R50, R25 ;  /* 0x0000003231197223 */ /* 0x040fe20000000019 */
[----:B------:R-:W-:Y:S01]  /*6fd0*/  FFMA R26, R49, R51, R26 ;  /* 0x00000033311a7223 */ /* 0x000fe2000000001a */
[----:B------:R-:W-:Y:S02]  /*6fe0*/  F2FP.SATFINITE.E5M2.F32.PACK_AB_MERGE_C R28, R2, R0, R52 ;  /* 0x00000000021c723e */ /* 0x000fe40004806034 */
[----:B------:R-:W-:Y:S02]  /*6ff0*/  F2FP.SATFINITE.E5M2.F32.PACK_AB_MERGE_C R31, R6, R3, R7 ;  /* 0x00000003061f723e */ /* 0x000fe40004806007 */
[----:B------:R-:W-:Y:S02]  /*7000*/  F2FP.SATFINITE.E5M2.F32.PACK_AB_MERGE_C R13, R14, R13, RZ ;  /* 0x0000000d0e0d723e */ /* 0x000fe400048060ff */
[----:B------:R-:W-:Y:S01]  /*7010*/  F2FP.SATFINITE.E5M2.F32.PACK_AB_MERGE_C R17, R18, R17, RZ ;  /* 0x000000111211723e */ /* 0x000fe200048060ff */
[----:B------:R1:W-:Y:S01]  /*7020*/  STS.128 [R100+UR49+0x5200], R28 ;  /* 0x0052001c64007988 */ /* 0x0003e20008000c31 */
[----:B------:R-:W-:Y:S02]  /*7030*/  F2FP.SATFINITE.E5M2.F32.PACK_AB_MERGE_C R14, R22, R21, RZ ;  /* 0x00000015160e723e */ /* 0x000fe400048060ff */
[----:B------:R-:W-:Y:S02]  /*7040*/  F2FP.SATFINITE.E5M2.F32.PACK_AB_MERGE_C R25, R26, R25, RZ ;  /* 0x000000191a19723e */ /* 0x000fe400048060ff */
[----:B------:R-:W-:Y:S02]  /*7050*/  F2FP.SATFINITE.E5M2.F32.PACK_AB_MERGE_C R12, R12, R11, R13 ;  /* 0x0000000b0c0c723e */ /* 0x000fe4000480600d */
[----:B------:R-:W-:Y:S02]  /*7060*/  F2FP.SATFINITE.E5M2.F32.PACK_AB_MERGE_C R13, R16, R15, R17 ;  /* 0x0000000f100d723e */ /* 0x000fe40004806011 */
        /* <DEDUP_REMOVED lines=13> */
[----:B------:R-:W-:Y:S02]  /*7140*/  UIADD3 UR8, UP0, UPT, UR52, 0x680, URZ ;  /* 0x0000068034087890 */ /* 0x000fe4000ff1e0ff */
[----:B------:R-:W-:Y:S02]  /*7150*/  UIADD3 UR5, UPT, UPT, UR41, 0x40, URZ ;  /* 0x0000004029057890 */ /* 0x000fe4000fffe0ff */
[----:B------:R-:W-:Y:S02]  /*7160*/  UIADD3 UR4, UPT, UPT, UR49, 0x5200, URZ ;  /* 0x0000520031047890 */ /* 0x000fe4000fffe0ff */
[----:B------:R-:W-:Y:S01]  /*7170*/  UIADD3.X UR9, UPT, UPT, URZ, UR53, URZ, UP0, !UPT ;  /* 0x00000035ff097290 */ /* 0x000fe200087fe4ff */
[----:B------:R-:W-:Y:S01]  /*7180*/  UMOV UR6, UR42 ;  /* 0x0000002a00067c82 */ /* 0x000fe20008000000 */
[----:B------:R-:W-:Y:S07]  /*7190*/  UMOV UR7, UR36 ;  /* 0x0000002400077c82 */ /* 0x000fee0008000000 */
[----:B------:R2:W-:Y:S01]  /*71a0*/  UTMASTG.3D [UR4], [UR8] ;  /* 0x00000004080073b5 */ /* 0x0005e20008010000 */
[----:B------:R0:W-:Y:S01]  /*71b0*/  UTMACMDFLUSH ;  /* 0x00000000000079b7 */ /* 0x0001e20000000000 */
[----:B--2---:R-:W-:Y:S04]  /*71c0*/  DEPBAR.LE SB0, 0x1 ;  /* 0x000080400000791a */ /* 0x004fe80000000000 */
.L_x_106:
[----:B------:R-:W-:Y:S05]  /*71d0*/  BSYNC.RECONVERGENT B0 ;  /* 0x0000000000007941 */ /* 0x000fea0003800200 */
.L_x_105:
        /* <DEDUP_REMOVED lines=15> */
.L_x_110:
[----:B------:R-:W-:Y:S05]  /*72d0*/  BSYNC B0 ;  /* 0x0000000000007941 */ /* 0x000fea0003800000 */
.L_x_109:
[----:B------:R-:W-:Y:S01]  /*72e0*/  ISETP.NE.AND P0, PT, R116, RZ, PT ;  /* 0x000000ff7400720c */ /* 0x000fe20003f05270 */
[----:B------:R-:W-:Y:S11]  /*72f0*/  VIADD R105, R105, 0x1 ;  /* 0x0000000169697836 */ /* 0x000ff60000000000 */
[----:B------:R-:W-:Y:S01]  /*7300*/  @!UPT UIADD3 URZ, UPT, UPT, URZ, URZ, URZ ;  /* 0x000000fffffff290 */ /* 0x000fe2000fffe0ff */
[----:B------:R3:W4:Y:S04]  /*7310*/  @P0 LDS.128 R84, [R2+0x210] ;  /* 0x0002100002540984 */ /* 0x0007280000000c00 */
[----:B------:R1:W1:Y:S01]  /*7320*/  @P0 LDS.128 R80, [R3+UR49+0x200] ;  /* 0x0002003103500984 */ /* 0x0002620008000c00 */
        /* <DEDUP_REMOVED lines=14> */
.L_x_108:
[----:B------:R-:W-:Y:S05]  /*7410*/  BSYNC B1 ;  /* 0x0000000000017941 */ /* 0x000fea0003800000 */
.L_x_107:
[----:B------:R-:W-:Y:S05]  /*7420*/  VIADD R0, R48, 0x80 ;  /* 0x0000008030007836 */ /* 0x000fea0000000000 */
[----:B------:R-:W-:Y:S04]  /*7430*/  SHF.R.U32.HI R0, RZ, 0x15, R0 ;  /* 0x00000015ff007819 */ /* 0x000fe80000011600 */
[----:B------:R-:W-:Y:S11]  /*7440*/  LOP3.LUT P0, RZ, R0, 0x3, R101, 0x48, !PT ;  /* 0x0000000300ff7812 */ /* 0x000ff60007804865 */
[----:B------:R-:W-:Y:S02]  /*7450*/  @!UPT UIADD3 URZ, UPT, UPT, URZ, URZ, URZ ;  /* 0x000000fffffff290 */ /* 0x000fe4000fffe0ff */
[----:B------:R-:W-:Y:S05]  /*7460*/  @!P0 BRA `(.L_x_112) ;  /* 0x0000000000408947 */ /* 0x000fea0003800000 */
[----:B------:R-:W2:Y:S01]  /*7470*/  LDCU.64 UR8, c[0x4][0x78] ;  /* 0x01000f00ff0877ac */ /* 0x000ea20008000a00 */
[----:B------:R-:W-:Y:S01]  /*7480*/  MOV R3, 0x0 ;  /* 0x0000000000037802 */ /* 0x000fe20000000f00 */
[----:B-1----:R-:W-:Y:S02]  /*7490*/  HFMA2 R12, -RZ, RZ, 0, 5.9604644775390625e-08 ;  /* 0x00000001ff0c7431 */ /* 0x002fe400000001ff */
[----:B------:R-:W-:Y:S02]  /*74a0*/  IMAD.MOV.U32 R8, RZ, RZ, 0x192 ;  /* 0x00000192ff087424 */ /* 0x000fe400078e00ff */
[----:B------:R-:W-:Y:S01]  /*74b0*/  IMAD.MOV.U32 R13, RZ, RZ, RZ ;  /* 0x000000ffff0d7224 */ /* 0x000fe200078e00ff */
[----:B------:R-:W1:Y:S01]  /*74c0*/  LDCU.64 UR6, c[0x4][0x80] ;  /* 0x01001000ff0677ac */ /* 0x000e620008000a00 */
[----:B------:R-:W3:Y:S01]  /*74d0*/  LDC.64 R2, c[0x4][R3] ;  /* 0x0100000003027b82 */ /* 0x000ee20000000a00 */
[----:B------:R-:W4:Y:S01]  /*74e0*/  LDCU.64 UR4, c[0x4][0x18] ;  /* 0x01000300ff0477ac */ /* 0x000f220008000a00 */
[----:B--2---:R-:W-:Y:S01]  /*74f0*/  MOV R5, UR9 ;  /* 0x0000000900057c02 */ /* 0x004fe20008000f00 */
[----:B------:R-:W-:Y:S01]  /*7500*/  IMAD.U32 R4, RZ, RZ, UR8 ;  /* 0x00000008ff047e24 */ /* 0x000fe2000f8e00ff */
[----:B-1----:R-:W-:Y:S01]  /*7510*/  MOV R7, UR7 ;  /* 0x0000000700077c02 */ /* 0x002fe20008000f00 */
[----:B------:R-:W-:Y:S01]  /*7520*/  IMAD.U32 R6, RZ, RZ, UR6 ;  /* 0x00000006ff067e24 */ /* 0x000fe2000f8e00ff */
[----:B----4-:R-:W-:Y:S01]  /*7530*/  MOV R11, UR5 ;  /* 0x00000005000b7c02 */ /* 0x010fe20008000f00 */
[----:B------:R-:W-:Y:S02]  /*7540*/  IMAD.U32 R10, RZ, RZ, UR4 ;  /* 0x00000004ff0a7e24 */ /* 0x000fe4000f8e00ff */
[----:B------:R-:W-:Y:S07]  /*7550*/  LEPC R20, `(.L_x_112) ;  /* 0x000000001014794e */ /* 0x000fee0000000000 */
[----:B---3--:R-:W-:Y:S05]  /*7560*/  CALL.ABS.NOINC R2 ;  /* 0x0000000002007343 */ /* 0x008fea0003c00000 */
.L_x_112:
        /* <DEDUP_REMOVED lines=148> */
[----:B------:R-:W-:Y:S02]  /*7eb0*/  UIADD3 UR8, UP0, UPT, UR52, 0x680, URZ ;  /* 0x0000068034087890 */ /* 0x000fe4000ff1e0ff */
[----:B------:R-:W-:Y:S02]  /*7ec0*/  UIADD3 UR5, UPT, UPT, UR41, 0x80, URZ ;  /* 0x0000008029057890 */ /* 0x000fe4000fffe0ff */
[----:B------:R-:W-:Y:S01]  /*7ed0*/  MOV R109, UR10 ;  /* 0x0000000a006d7c02 */ /* 0x000fe20008000f00 */
[----:B------:R-:W-:Y:S01]  /*7ee0*/  UIADD3.X UR9, UPT, UPT, URZ, UR53, URZ, UP0, !UPT ;  /* 0x00000035ff097290 */ /* 0x000fe200087fe4ff */
[----:B------:R-:W-:Y:S02]  /*7ef0*/  UMOV UR6, UR42 ;  /* 0x0000002a00067c82 */ /* 0x000fe40008000000 */
[----:B------:R-:W-:Y:S01]  /*7f00*/  R2UR UR4, R109 ;  /* 0x000000006d0472ca */ /* 0x000fe200000e0000 */
[----:B------:R-:W-:Y:S11]  /*7f10*/  UMOV UR7, UR36 ;  /* 0x0000002400077c82 */ /* 0x000ff60008000000 */
[----:B------:R-:W-:Y:S01]  /*7f20*/  @!UPT UIADD3 URZ, UPT, UPT, URZ, URZ, URZ ;  /* 0x000000fffffff290 */ /* 0x000fe2000fffe0ff */
[----:B------:R2:W-:Y:S01]  /*7f30*/  UTMASTG.3D [UR4], [UR8] ;  /* 0x00000004080073b5 */ /* 0x0005e20008010000 */
[----:B------:R0:W-:Y:S01]  /*7f40*/  UTMACMDFLUSH ;  /* 0x00000000000079b7 */ /* 0x0001e20000000000 */
[----:B--2---:R-:W-:Y:S04]  /*7f50*/  DEPBAR.LE SB0, 0x1 ;  /* 0x000080400000791a */ /* 0x004fe80000000000 */
.L_x_114:
[----:B------:R-:W-:Y:S05]  /*7f60*/  BSYNC.RECONVERGENT B0 ;  /* 0x0000000000007941 */ /* 0x000fea0003800200 */
.L_x_113:
        /* <DEDUP_REMOVED lines=15> */
.L_x_118:
[----:B------:R-:W-:Y:S05]  /*8060*/  BSYNC B0 ;  /* 0x0000000000007941 */ /* 0x000fea0003800000 */
.L_x_117:
        /* <DEDUP_REMOVED lines=19> */
.L_x_116:
[----:B------:R-:W-:Y:S05]  /*81a0*/  BSYNC B1 ;  /* 0x0000000000017941 */ /* 0x000fea0003800000 */
.L_x_115:
        /* <DEDUP_REMOVED lines=21> */
.L_x_120:
[----:B------:R-:W-:Y:S01]  /*8300*/  ISETP.NE.AND P0, PT, R110, RZ, PT ;  /* 0x000000ff6e00720c */ /* 0x000fe20003f05270 */
[----:B------:R-:W-:Y:S05]  /*8310*/  WARPSYNC.ALL ;  /* 0x0000000000007948 */ /* 0x000fea0003800000 */
[----:B------:R-:W-:Y:S01]  /*8320*/  R2UR UR4, R48 ;  /* 0x00000000300472ca */ /* 0x000fe200000e0000 */
[----:B------:R-:W-:Y:S01]  /*8330*/  BSSY.RECONVERGENT B0, `(.L_x_121) ;  /* 0x000009c000007945 */ /* 0x000fe20003800200 */
[-C--:B------:R-:W-:Y:S02]  /*8340*/  F2FP.F16.E5M2.UNPACK_B R2, R80.reuse ;  /* 0x00000050ff02723e */ /* 0x080fe400020004ff */
[----:B------:R-:W-:Y:S02]  /*8350*/  F2FP.F16.E5M2.UNPACK_B R80, R80.H1 ;  /* 0x00000050ff50723e */ /* 0x000fe400030004ff */
[-C--:B------:R-:W-:Y:S01]  /*8360*/  F2FP.F16.E5M2.UNPACK_B R51, R81.reuse ;  /* 0x00000051ff33723e */ /* 0x080fe200020004ff */
[--C-:B------:R-:W-:Y:S01]  /*8370*/  HADD2.F32 R0, -RZ, R2.reuse.H0_H0 ;  /* 0x20000002ff007230 */ /* 0x100fe20000004100 */
[----:B------:R-:W-:Y:S01]  /*8380*/  F2FP.F16.E5M2.UNPACK_B R81, R81.H1 ;  /* 0x00000051ff51723e */ /* 0x000fe200030004ff */
[----:B------:R-:W-:Y:S01]  /*8390*/  HADD2.F32 R2, -RZ, R2.H1_H1 ;  /* 0x30000002ff027230 */ /* 0x000fe20000004100 */
[-C--:B------:R-:W-:Y:S01]  /*83a0*/  F2FP.F16.E5M2.UNPACK_B R55, R82.reuse ;  /* 0x00000052ff37723e */ /* 0x080fe200020004ff */
[--C-:B------:R-:W-:Y:S01]  /*83b0*/  HADD2.F32 R3, -RZ, R80.reuse.H0_H0 ;  /* 0x20000050ff037230 */ /* 0x100fe20000004100 */
[----:B------:R-:W-:Y:S01]  /*83c0*/  F2FP.F16.E5M2.UNPACK_B R82, R82.H1 ;  /* 0x00000052ff52723e */ /* 0x000fe200030004ff */
[----:B-1----:R-:W-:Y:S01]  /*83d0*/  LDTM.16dp32bit_t0_t15.x32 R4, tmem[UR4+0xc0] ;  /* 0x0000c004000479ee */ /* 0x002fe20008a80000 */
[----:B------:R-:W1:Y:S01]  /*83e0*/  LDTM.16dp32bit_t16_t31.x32 R4, tmem[UR4+0xe0] ;  /* 0x0000e004000479ee */ /* 0x000e620008aa0000 */
[----:B------:R-:W-:Y:S01]  /*83f0*/  NOP ;  /* 0x0000000000007918 */ /* 0x000fe20000000000 */
[--C-:B------:R-:W-:Y:S01]  /*8400*/  HADD2.F32 R50, -RZ, R51.reuse.H0_H0 ;  /* 0x20000033ff327230 */ /* 0x100fe20000004100 */
[----:B------:R-:W-:Y:S01]  /*8410*/  R2UR UR5, R113 ;  /* 0x00000000710572ca */ /* 0x000fe200000e0000 */
[----:B------:R-:W-:Y:S01]  /*8420*/  HADD2.F32 R51, -RZ, R51.H1_H1 ;  /* 0x30000033ff337230 */ /* 0x000fe20000004100 */
[----:B------:R-:W-:Y:S01]  /*8430*/  F2FP.F16.E5M2.UNPACK_B R59, R83 ;  /* 0x00000053ff3b723e */ /* 0x000fe200020004ff */
[--C-:B------:R-:W-:Y:S01]  /*8440*/  HADD2.F32 R54, -RZ, R55.reuse.H0_H0 ;  /* 0x20000037ff367230 */ /* 0x100fe20000004100 */
[----:B------:R-:W-:Y:S01]  /*8450*/  F2FP.F16.E5M2.UNPACK_B R63, R84 ;  /* 0x00000054ff3f723e */ /* 0x000fe200020004ff */
[----:B------:R-:W-:Y:S01]  /*8460*/  HADD2.F32 R55, -RZ, R55.H1_H1 ;  /* 0x30000037ff377230 */ /* 0x000fe20000004100 */
[----:B------:R-:W-:Y:S01]  /*8470*/  F2FP.F16.E5M2.UNPACK_B R67, R85 ;  /* 0x00000055ff43723e */ /* 0x000fe200020004ff */
[--C-:B------:R-:W-:Y:S01]  /*8480*/  HADD2.F32 R58, -RZ, R59.reuse.H0_H0 ;  /* 0x2000003bff3a7230 */ /* 0x100fe20000004100 */
[----:B------:R-:W-:Y:S01]  /*8490*/  F2FP.F16.E5M2.UNPACK_B R71, R86 ;  /* 0x00000056ff47723e */ /* 0x000fe200020004ff */
[----:B------:R-:W-:Y:S01]  /*84a0*/  HADD2.F32 R59, -RZ, R59.H1_H1 ;  /* 0x3000003bff3b7230 */ /* 0x000fe20000004100 */
[----:B------:R-:W-:Y:S01]  /*84b0*/  F2FP.F16.E5M2.UNPACK_B R74, R87 ;  /* 0x00000057ff4a723e */ /* 0x000fe200020004ff */
[--C-:B------:R-:W-:Y:S01]  /*84c0*/  HADD2.F32 R62, -RZ, R63.reuse.H0_H0 ;  /* 0x2000003fff3e7230 */ /* 0x100fe20000004100 */
[----:B------:R-:W-:Y:S01]  /*84d0*/  F2FP.F16.E5M2.UNPACK_B R83, R83.H1 ;  /* 0x00000053ff53723e */ /* 0x000fe200030004ff */
[----:B------:R-:W-:Y:S01]  /*84e0*/  UIADD3 UR5, UPT, UPT, UR5, 0xc0, URZ ;  /* 0x000000c005057890 */ /* 0x000fe2000fffe0ff */
[----:B------:R-:W-:Y:S01]  /*84f0*/  HADD2.F32 R63, -RZ, R63.H1_H1 ;  /* 0x3000003fff3f7230 */ /* 0x000fe20000004100 */
[----:B------:R-:W-:Y:S01]  /*8500*/  F2FP.F16.E5M2.UNPACK_B R84, R84.H1 ;  /* 0x00000054ff54723e */ /* 0x000fe200030004ff */
[--C-:B------:R-:W-:Y:S01]  /*8510*/  HADD2.F32 R66, -RZ, R67.reuse.H0_H0 ;  /* 0x20000043ff427230 */ /* 0x100fe20000004100 */
[----:B------:R-:W-:Y:S01]  /*8520*/  UPRMT UR5, UR37, 0x654, UR5 ;  /* 0x0000065425057896 */ /* 0x000fe20008000005 */
[----:B------:R-:W-:Y:S01]  /*8530*/  HADD2.F32 R67, -RZ, R67.H1_H1 ;  /* 0x30000043ff437230 */ /* 0x000fe20000004100 */
[----:B------:R-:W-:Y:S01]  /*8540*/  F2FP.F16.E5M2.UNPACK_B R85, R85.H1 ;  /* 0x00000055ff55723e */ /* 0x000fe200030004ff */
[--C-:B------:R-:W-:Y:S02]  /*8550*/  HADD2.F32 R70, -RZ, R71.reuse.H0_H0 ;  /* 0x20000047ff467230 */ /* 0x100fe40000004100 */
[C---:B-1----:R-:W-:Y:S01]  /*8560*/  FMUL R4, R47.reuse, R4 ;  /* 0x000000042f047220 */ /* 0x042fe20000400000 */
[C---:B------:R-:W-:Y:S01]  /*8570*/  FMUL R5, R47.reuse, R5 ;  /* 0x000000052f057220 */ /* 0x040fe20000400000 */
[C---:B------:R-:W-:Y:S01]  /*8580*/  FMUL R8, R47.reuse, R8 ;  /* 0x000000082f087220 */ /* 0x040fe20000400000 */
[----:B------:R-:W-:Y:S01]  /*8590*/  FMUL R9, R47, R9 ;  /* 0x000000092f097220 */ /* 0x000fe20000400000 */
[C---:B------:R-:W-:Y:S01]  /*85a0*/  FFMA R4, R49.reuse, R0, R4 ;  /* 0x0000000031047223 */ /* 0x040fe20000000004 */
[----:B------:R-:W-:Y:S01]  /*85b0*/  SYNCS.ARRIVE.TRANS64.RED.A1T0 RZ, [UR5], RZ ;  /* 0x000000ffffff79a7 */ /* 0x000fe20008100405 */
        /* <DEDUP_REMOVED lines=8> */
[----:B------:R-:W-:Y:S02]  /*8640*/  HADD2.F32 R71, -RZ, R71.H1_H1 ;  /* 0x30000047ff477230 */ /* 0x000fe40000004100 */
[C---:B------:R-:W-:Y:S01]  /*8650*/  FMUL R25, R47.reuse, R30 ;  /* 0x0000001e2f197220 */ /* 0x040fe20000400000 */
[C---:B------:R-:W-:Y:S01]  /*8660*/  FMUL R30, R47.reuse, R35 ;  /* 0x000000232f1e7220 */ /* 0x040fe20000400000 */
[----:B------:R-:W-:Y:S02]  /*8670*/  HADD2.F32 R48, -RZ, R80.H1_H1 ;  /* 0x30000050ff307230 */ /* 0x000fe40000004100 */
[C---:B------:R-:W-:Y:S01]  /*8680*/  FMUL R6, R47.reuse, R6 ;  /* 0x000000062f067220 */ /* 0x040fe20000400000 */
[C---:B------:R-:W-:Y:S01]  /*8690*/  FMUL R7, R47.reuse, R7 ;  /* 0x000000072f077220 */ /* 0x040fe20000400000 */
[--C-:B------:R-:W-:Y:S02]  /*86a0*/  HADD2.F32 R52, -RZ, R81.reuse.H0_H0 ;  /* 0x20000051ff347230 */ /* 0x100fe40000004100 */
[----:B------:R-:W-:Y:S01]  /*86b0*/  FMUL R10, R47, R10 ;  /* 0x0000000a2f0a7220 */ /* 0x000fe20000400000 */
[C---:B------:R-:W-:Y:S01]  /*86c0*/  FFMA R6, R49.reuse, R3, R6 ;  /* 0x0000000331067223 */ /* 0x040fe20000000006 */
[----:B------:R-:W-:Y:S02]  /*86d0*/  HADD2.F32 R53, -RZ, R81.H1_H1 ;  /* 0x30000051ff357230 */ /* 0x000fe40000004100 */
[C---:B------:R-:W-:Y:S01]  /*86e0*/  FFMA R7, R49.reuse, R48, R7 ;  /* 0x0000003031077223 */ /* 0x040fe20000000007 */
[C---:B------:R-:W-:Y:S01]  /*86f0*/  FFMA R8, R49.reuse, R50, R8 ;  /* 0x0000003231087223 */ /* 0x040fe20000000008 */
[C---:B------:R-:W-:Y:S01]  /*8700*/  FFMA R9, R49.reuse, R51, R9 ;  /* 0x0000003331097223 */ /* 0x040fe20000000009 */
[----:B------:R-:W-:Y:S01]  /*8710*/  FFMA R10, R49, R52, R10 ;  /* 0x00000034310a7223 */ /* 0x000fe2000000000a */
[--C-:B------:R-:W-:Y:S01]  /*8720*/  HADD2.F32 R48, -RZ, R74.reuse.H0_H0 ;  /* 0x2000004aff307230 */ /* 0x100fe20000004100 */
[----:B------:R-:W-:Y:S01]  /*8730*/  F2FP.SATFINITE.E5M2.F32.PACK_AB_MERGE_C R77, R7, R6, RZ ;  /* 0x00000006074d723e */ /* 0x000fe200048060ff */
[C---:B------:R-:W-:Y:S01]  /*8740*/  FMUL R7, R47.reuse, R24 ;  /* 0x000000182f077220 */ /* 0x040fe20000400000 */
[C---:B------:R-:W-:Y:S01]  /*8750*/  FMUL R24, R47.reuse, R29 ;  /* 0x0000001d2f187220 */ /* 0x040fe20000400000 */
[C---:B------:R-:W-:Y:S01]  /*8760*/  FMUL R29, R47.reuse, R34 ;  /* 0x000000222f1d7220 */ /* 0x040fe20000400000 */
[----:B------:R-:W-:Y:S02]  /*8770*/  HADD2.F32 R74, -RZ, R74.H1_H1 ;  /* 0x3000004aff4a7230 */ /* 0x000fe40000004100 */
[C---:B------:R-:W-:Y:S01]  /*8780*/  FMUL R11, R47.reuse, R11 ;  /* 0x0000000b2f0b7220 */ /* 0x040fe20000400000 */
[--C-:B------:R-:W-:Y:S02]  /*8790*/  HADD2.F32 R56, -RZ, R82.reuse.H0_H0 ;  /* 0x20000052ff387230 */ /* 0x100fe40000004100 */
[----:B------:R-:W-:Y:S01]  /*87a0*/  FMUL R14, R47, R14 ;  /* 0x0000000e2f0e7220 */ /* 0x000fe20000400000 */
[----:B------:R-:W-:Y:S02]  /*87b0*/  HADD2.F32 R57, -RZ, R82.H1_H1 ;  /* 0x30000052ff397230 */ /* 0x000fe40000004100 */
[C---:B------:R-:W-:Y:S01]  /*87c0*/  FFMA R11, R49.reuse, R53, R11 ;  /* 0x00000035310b7223 */ /* 0x040fe2000000000b */
[----:B------:R-:W-:Y:S01]  /*87d0*/  F2FP.F16.E5M2.UNPACK_B R86, R86.H1 ;  /* 0x00000056ff56723e */ /* 0x000fe200030004ff */
[C---:B------:R-:W-:Y:S01]  /*87e0*/  FFMA R12, R49.reuse, R54, R12 ;  /* 0x00000036310c7223 */ /* 0x040fe2000000000c */
[C---:B------:R-:W-:Y:S01]  /*87f0*/  FFMA R13, R49.reuse, R55, R13 ;  /* 0x00000037310d7223 */ /* 0x040fe2000000000d */
[----:B------:R-:W-:Y:S01]  /*8800*/  F2FP.F16.E5M2.UNPACK_B R87, R87.H1 ;  /* 0x00000057ff57723e */ /* 0x000fe200030004ff */
[----:B------:R-:W-:Y:S01]  /*8810*/  FFMA R14, R49, R56, R14 ;  /* 0x00000038310e7223 */ /* 0x000fe2000000000e */
[----:B------:R-:W-:Y:S01]  /*8820*/  F2FP.SATFINITE.E5M2.F32.PACK_AB_MERGE_C R10, R11, R10, RZ ;  /* 0x0000000a0b0a723e */ /* 0x000fe200048060ff */
[C---:B------:R-:W-:Y:S01]  /*8830*/  FMUL R15, R47.reuse, R15 ;  /* 0x0000000f2f0f7220 */ /* 0x040fe20000400000 */
[--C-:B------:R-:W-:Y:S02]  /*8840*/  HADD2.F32 R60, -RZ, R83.reuse.H0_H0 ;  /* 0x20000053ff3c7230 */ /* 0x100fe40000004100 */
[----:B------:R-:W-:Y:S01]  /*8850*/  FMUL R18, R47, R18 ;  /* 0x000000122f127220 */ /* 0x000fe20000400000 */
[----:B------:R-:W-:Y:S02]  /*8860*/  HADD2.F32 R61, -RZ, R83.H1_H1 ;  /* 0x30000053ff3d7230 */ /* 0x000fe40000004100 */
[----:B------:R-:W-:Y:S01]  /*8870*/  FFMA R15, R49, R57, R15 ;  /* 0x00000039310f7223 */ /* 0x000fe2000000000f */
[----:B------:R-:W-:Y:S01]  /*8880*/  IADD3 R45, PT, PT, R45, 0x1, RZ ;  /* 0x000000012d2d7810 */ /* 0x000fe20007ffe0ff */
[C---:B------:R-:W-:Y:S01]  /*8890*/  FFMA R16, R49.reuse, R58, R16 ;  /* 0x0000003a31107223 */ /* 0x040fe20000000010 */
        /* <DEDUP_REMOVED lines=8> */
[C---:B------:R-:W-:Y:S01]  /*8920*/  FFMA R0, R49.reuse, R62, R0 ;  /* 0x0000003e31007223 */ /* 0x040fe20000000000 */
[C---:B------:R-:W-:Y:S01]  /*8930*/  FFMA R2, R49.reuse, R63, R2 ;  /* 0x0000003f31027223 */ /* 0x040fe20000000002 */
[--C-:B------:R-:W-:Y:S02]  /*8940*/  HADD2.F32 R68, -RZ, R85.reuse.H0_H0 ;  /* 0x20000055ff447230 */ /* 0x100fe40000004100 */
[----:B------:R-:W-:Y:S01]  /*8950*/  FFMA R3, R49, R64, R3 ;  /* 0x0000004031037223 */ /* 0x000fe20000000003 */
[----:B------:R-:W-:Y:S02]  /*8960*/  HADD2.F32 R69, -RZ, R85.H1_H1 ;  /* 0x30000055ff457230 */ /* 0x000fe40000004100 */
[C---:B------:R-:W-:Y:S01]  /*8970*/  FMUL R21, R47.reuse, R26 ;  /* 0x0000001a2f157220 */ /* 0x040fe20000400000 */
[----:B------:R-:W-:Y:S01]  /*8980*/  FMUL R22, R47, R27 ;  /* 0x0000001b2f167220 */ /* 0x000fe20000400000 */
[C---:B------:R-:W-:Y:S01]  /*8990*/  FFMA R6, R49.reuse, R65, R6 ;  /* 0x0000004131067223 */ /* 0x040fe20000000006 */
[----:B------:R-:W-:Y:S01]  /*89a0*/  FFMA R7, R49, R66, R7 ;  /* 0x0000004231077223 */ /* 0x000fe20000000007 */
[----:B------:R-:W-:Y:S01]  /*89b0*/  FMUL R23, R47, R28 ;  /* 0x0000001c2f177220 */ /* 0x000fe20000400000 */
[C---:B------:R-:W-:Y:S01]  /*89c0*/  FFMA R20, R49.reuse, R67, R20 ;  /* 0x0000004331147223 */ /* 0x040fe20000000014 */
[--C-:B------:R-:W-:Y:S02]  /*89d0*/  HADD2.F32 R72, -RZ, R86.reuse.H0_H0 ;  /* 0x20000056ff487230 */ /* 0x100fe40000004100 */
[C---:B------:R-:W-:Y:S01]  /*89e0*/  FFMA R21, R49.reuse, R68, R21 ;  /* 0x0000004431157223 */ /* 0x040fe20000000015 */
[----:B------:R-:W-:Y:S02]  /*89f0*/  HADD2.F32 R73, -RZ, R86.H1_H1 ;  /* 0x30000056ff497230 */ /* 0x000fe40000004100 */
[----:B------:R-:W-:Y:S01]  /*8a00*/  FFMA R22, R49, R69, R22 ;  /* 0x0000004531167223 */ /* 0x000fe20000000016 */
[C---:B------:R-:W-:Y:S01]  /*8a10*/  FMUL R26, R47.reuse, R31 ;  /* 0x0000001f2f1a7220 */ /* 0x040fe20000400000 */
[----:B------:R-:W-:Y:S01]  /*8a20*/  FMUL R27, R47, R32 ;  /* 0x000000202f1b7220 */ /* 0x000fe20000400000 */
[----:B------:R-:W-:Y:S01]  /*8a30*/  FFMA R23, R49, R70, R23 ;  /* 0x0000004631177223 */ /* 0x000fe20000000017 */
[----:B------:R-:W-:Y:S01]  /*8a40*/  FMUL R28, R47, R33 ;  /* 0x000000212f1c7220 */ /* 0x000fe20000400000 */
[C---:B------:R-:W-:Y:S01]  /*8a50*/  FFMA R24, R49.reuse, R71, R24 ;  /* 0x0000004731187223 */ /* 0x040fe20000000018 */
[--C-:B------:R-:W-:Y:S02]  /*8a60*/  HADD2.F32 R75, -RZ, R87.reuse.H0_H0 ;  /* 0x20000057ff4b7230 */ /* 0x100fe40000004100 */
[C---:B------:R-:W-:Y:S01]  /*8a70*/  FFMA R25, R49.reuse, R72, R25 ;  /* 0x0000004831197223 */ /* 0x040fe20000000019 */
[----:B------:R-:W-:Y:S02]  /*8a80*/  HADD2.F32 R76, -RZ, R87.H1_H1 ;  /* 0x30000057ff4c7230 */ /* 0x000fe40000004100 */
[----:B------:R-:W-:Y:S01]  /*8a90*/  FFMA R26, R49, R73, R26 ;  /* 0x00000049311a7223 */ /* 0x000fe2000000001a */
[----:B------:R-:W-:Y:S01]  /*8aa0*/  F2FP.SATFINITE.E5M2.F32.PACK_AB_MERGE_C R14, R15, R14, RZ ;  /* 0x0000000e0f0e723e */ /* 0x000fe200048060ff */
[----:B------:R-:W-:Y:S01]  /*8ab0*/  FFMA R27, R49, R48, R27 ;  /* 0x00000030311b7223 */ /* 0x000fe2000000001b */
[----:B------:R-:W-:Y:S01]  /*8ac0*/  F2FP.SATFINITE.E5M2.F32.PACK_AB_MERGE_C R18, R19, R18, RZ ;  /* 0x000000121312723e */ /* 0x000fe200048060ff */
[C---:B------:R-:W-:Y:S01]  /*8ad0*/  FFMA R28, R49.reuse, R74, R28 ;  /* 0x0000004a311c7223 */ /* 0x040fe2000000001c */
[C---:B------:R-:W-:Y:S01]  /*8ae0*/  FFMA R29, R49.reuse, R75, R29 ;  /* 0x0000004b311d7223 */ /* 0x040fe2000000001d */
[----:B------:R-:W-:Y:S01]  /*8af0*/  FFMA R30, R49, R76, R30 ;  /* 0x0000004c311e7223 */ /* 0x000fe2000000001e */
[----:B------:R-:W-:Y:S02]  /*8b00*/  F2FP.SATFINITE.E5M2.F32.PACK_AB_MERGE_C R32, R5, R4, R77 ;  /* 0x000000040520723e */ /* 0x000fe4000480604d */
[----:B------:R-:W-:Y:S02]  /*8b10*/  F2FP.SATFINITE.E5M2.F32.PACK_AB_MERGE_C R33, R9, R8, R10 ;  /* 0x000000080921723e */ /* 0x000fe4000480600a */
        /* <DEDUP_REMOVED lines=10> */
[----:B------:R-:W-:Y:S05]  /*8bc0*/  F2FP.SATFINITE.E5M2.F32.PACK_AB_MERGE_C R7, R28, R27, R29 ;  /* 0x0000001b1c07723e */ /* 0x000fea000480601d */
        /* <DEDUP_REMOVED lines=18> */
.L_x_122:
[----:B------:R-:W-:Y:S05]  /*8cf0*/  BSYNC.RECONVERGENT B0 ;  /* 0x0000000000007941 */ /* 0x000fea0003800200 */
.L_x_121:
[----:B------:R-:W-:Y:S01]  /*8d00*/  BAR.SYNC.DEFER_BLOCKING 0x1, 0x80 ;  /* 0x0042000000007b1d */ /* 0x000fe20000010000 */
[----:B------:R-:W-:Y:S01]  /*8d10*/  ISETP.NE.AND P2, PT, R111, RZ, PT ;  /* 0x000000ff6f00720c */ /* 0x000fe20003f45270 */
[----:B------:R-:W-:Y:S01]  /*8d20*/  IMAD.IADD R14, R43, 0x1, R94 ;  /* 0x000000012b0e7824 */ /* 0x000fe200078e025e */
[----:B------:R-:W-:Y:S01]  /*8d30*/  ISETP.NE.AND P0, PT, R112, 0x2, PT ;  /* 0x000000027000780c */ /* 0x000fe20003f05270 */
[----:B------:R-:W-:Y:S01]  /*8d40*/  IMAD.IADD R15, R44, 0x1, R95 ;  /* 0x000000012c0f7824 */ /* 0x000fe200078e025f */
[----:B------:R-:W-:Y:S02]  /*8d50*/  ISETP.NE.AND P1, PT, R45, 0x4, PT ;  /* 0x000000042d00780c */ /* 0x000fe40003f25270 */
[----:B------:R-:W-:Y:S02]  /*8d60*/  SEL R2, RZ, 0x1, P0 ;  /* 0x00000001ff027807 */ /* 0x000fe40000000000 */
[----:B------:R-:W-:Y:S02]  /*8d70*/  SEL R0, RZ, 0x1, P1 ;  /* 0x00000001ff007807 */ /* 0x000fe40000800000 */
[----:B------:R-:W-:Y:S02]  /*8d80*/  LOP3.LUT R106, R106, R2, RZ, 0x3c, !PT ;  /* 0x000000026a6a7212 */ /* 0x000fe400078e3cff */
[----:B------:R-:W-:Y:S02]  /*8d90*/  LOP3.LUT R107, R107, R0, RZ, 0x3c, !PT ;  /* 0x000000006b6b7212 */ /* 0x000fe400078e3cff */
[----:B------:R-:W-:Y:S02]  /*8da0*/  @P2 R2UR UR36, R103 ;  /* 0x00000000672422ca */ /* 0x000fe400000e0000 */
[----:B------:R-:W-:Y:S02]  /*8db0*/  SEL R112, R112, RZ, P0 ;  /* 0x000000ff70707207 */ /* 0x000fe40000000000 */
[----:B------:R-:W-:Y:S01]  /*8dc0*/  SEL R45, R45, RZ, P1 ;  /* 0x000000ff2d2d7207 */ /* 0x000fe20000800000 */
[----:B------:R-:W-:Y:S10]  /*8dd0*/  @P2 BRA `(.L_x_123) ;  /* 0xffffffbc00382947 */ /* 0x000ff4000383ffff */
[----:B------:R-:W-:Y:S05]  /*8de0*/  EXIT ;  /* 0x000000000000794d */ /* 0x000fea0003800000 */
.L_x_19:
[----:B--2---:R2:W1:Y:S02]  /*8df0*/  SYNCS.PHASECHK.TRANS64.TRYWAIT P0, [R2+URZ+0xf0], R3 ;  /* 0x0000f003020075a7 */ /* 0x00446400080011ff */
[----:B-1----:R-:W-:Y:S05]  /*8e00*/  @!P0 NANOSLEEP.SYNCS 0x989680 ;  /* 0x009896800000895d */ /* 0x002fea0003900000 */
[----:B------:R-:W1:Y:S02]  /*8e10*/  @!P0 SYNCS.PHASECHK.TRANS64 P0, [R2+URZ+0xf0], R3 ;  /* 0x0000f003020085a7 */ /* 0x000e6400080010ff */
[----:B-1----:R-:W-:Y:S05]  /*8e20*/  @!P0 BRA `(.L_x_19) ;  /* 0xfffffffc00f08947 */ /* 0x002fea000383ffff */
[----:B------:R-:W-:Y:S05]  /*8e30*/  BRA `(.L_x_124) ;  /* 0xffffff8400e07947 */ /* 0x000fea000383ffff */
.L_x_22:
[----:B-1----:R-:W-:-:S07]  /*8e40*/  MOV R2, UR33 ;  /* 0x0000002100027c02 */ /* 0x002fce0008000f00 */
.L_x_125:
[----:B-1----:R1:W2:Y:S02]  /*8e50*/  SYNCS.PHASECHK.TRANS64.TRYWAIT P0, [R2+URZ+0x18], R4 ;  /* 0x00001804020075a7 */ /* 0x0022a400080011ff */
[----:B--2---:R-:W-:Y:S05]  /*8e60*/  @!P0 NANOSLEEP.SYNCS 0x989680 ;  /* 0x009896800000895d */ /* 0x004fea0003900000 */
[----:B------:R-:W2:Y:S02]  /*8e70*/  @!P0 SYNCS.PHASECHK.TRANS64 P0, [R2+URZ+0x18], R4 ;  /* 0x00001804020085a7 */ /* 0x000ea400080010ff */
[----:B--2---:R-:W-:Y:S05]  /*8e80*/  @!P0 BRA `(.L_x_125) ;  /* 0xfffffffc00f08947 */ /* 0x004fea000383ffff */
[----:B------:R-:W-:Y:S05]  /*8e90*/  BRA `(.L_x_21) ;  /* 0xffffff8800307947 */ /* 0x000fea000383ffff */
.L_x_28:
[----:B-1----:R-:W-:-:S07]  /*8ea0*/  MOV R2, UR17 ;  /* 0x0000001100027c02 */ /* 0x002fce0008000f00 */
.L_x_126:
[----:B-1----:R1:W2:Y:S02]  /*8eb0*/  SYNCS.PHASECHK.TRANS64.TRYWAIT P0, [R2+URZ+0x18], R4 ;  /* 0x00001804020075a7 */ /* 0x0022a400080011ff */
[----:B--2---:R-:W-:Y:S05]  /*8ec0*/  @!P0 NANOSLEEP.SYNCS 0x989680 ;  /* 0x009896800000895d */ /* 0x004fea0003900000 */
[----:B------:R-:W2:Y:S02]  /*8ed0*/  @!P0 SYNCS.PHASECHK.TRANS64 P0, [R2+URZ+0x18], R4 ;  /* 0x00001804020085a7 */ /* 0x000ea400080010ff */
[----:B--2---:R-:W-:Y:S05]  /*8ee0*/  @!P0 BRA `(.L_x_126) ;  /* 0xfffffffc00f08947 */ /* 0x004fea000383ffff */
[----:B------:R-:W-:Y:S05]  /*8ef0*/  BRA `(.L_x_27) ;  /* 0xffffff8800d87947 */ /* 0x000fea000383ffff */
.L_x_32:
[----:B-1----:R1:W2:Y:S02]  /*8f00*/  SYNCS.PHASECHK.TRANS64.TRYWAIT P0, [R2+URZ+0x80], R3 ;  /* 0x00008003020075a7 */ /* 0x0022a400080011ff */
[----:B--2---:R-:W-:Y:S05]  /*8f10*/  @!P0 NANOSLEEP.SYNCS 0x989680 ;  /* 0x009896800000895d */ /* 0x004fea0003900000 */
[----:B------:R-:W2:Y:S02]  /*8f20*/  @!P0 SYNCS.PHASECHK.TRANS64 P0, [R2+URZ+0x80], R3 ;  /* 0x00008003020085a7 */ /* 0x000ea400080010ff */
[----:B--2---:R-:W-:Y:S05]  /*8f30*/  @!P0 BRA `(.L_x_32) ;  /* 0xfffffffc00f08947 */ /* 0x004fea000383ffff */
[----:B------:R-:W-:Y:S05]  /*8f40*/  BRA `(.L_x_127) ;  /* 0xffffff8c00687947 */ /* 0x000fea000383ffff */
.L_x_36:
[----:B----4-:R-:W-:-:S07]  /*8f50*/  MOV R0, UR5 ;  /* 0x0000000500007c02 */ /* 0x010fce0008000f00 */
.L_x_128:
[----:B-1----:R1:W2:Y:S02]  /*8f60*/  SYNCS.PHASECHK.TRANS64.TRYWAIT P0, [R0+URZ], R2 ;  /* 0x00000002000075a7 */ /* 0x0022a400080011ff */
[----:B--2---:R-:W-:Y:S05]  /*8f70*/  @!P0 NANOSLEEP.SYNCS 0x989680 ;  /* 0x009896800000895d */ /* 0x004fea0003900000 */
[----:B------:R-:W2:Y:S02]  /*8f80*/  @!P0 SYNCS.PHASECHK.TRANS64 P0, [R0+URZ], R2 ;  /* 0x00000002000085a7 */ /* 0x000ea400080010ff */
[----:B--2---:R-:W-:Y:S05]  /*8f90*/  @!P0 BRA `(.L_x_128) ;  /* 0xfffffffc00f08947 */ /* 0x004fea000383ffff */
[----:B------:R-:W-:Y:S05]  /*8fa0*/  BRA `(.L_x_129) ;  /* 0xffffff9000d87947 */ /* 0x000fea000383ffff */
.L_x_37:
[----:B----4-:R-:W-:-:S07]  /*8fb0*/  MOV R0, UR5 ;  /* 0x0000000500007c02 */ /* 0x010fce0008000f00 */
.L_x_130:
[----:B-1----:R1:W2:Y:S02]  /*8fc0*/  SYNCS.PHASECHK.TRANS64.TRYWAIT P0, [R0+URZ], R2 ;  /* 0x00000002000075a7 */ /* 0x0022a400080011ff */
[----:B--2---:R-:W-:Y:S05]  /*8fd0*/  @!P0 NANOSLEEP.SYNCS 0x989680 ;  /* 0x009896800000895d */ /* 0x004fea0003900000 */
[----:B------:R-:W2:Y:S02]  /*8fe0*/  @!P0 SYNCS.PHASECHK.TRANS64 P0, [R0+URZ], R2 ;  /* 0x00000002000085a7 */ /* 0x000ea400080010ff */
[----:B--2---:R-:W-:Y:S05]  /*8ff0*/  @!P0 BRA `(.L_x_130) ;  /* 0xfffffffc00f08947 */ /* 0x004fea000383ffff */
[----:B------:R-:W-:Y:S05]  /*9000*/  BRA `(.L_x_131) ;  /* 0xffffff9000e47947 */ /* 0x000fea000383ffff */
.L_x_40:
[----:B-1----:R1:W2:Y:S02]  /*9010*/  SYNCS.PHASECHK.TRANS64.TRYWAIT P0, [R0+URZ+0xe0], R4 ;  /* 0x0000e004000075a7 */ /* 0x0022a400080011ff */
[----:B--2---:R-:W-:Y:S05]  /*9020*/  @!P0 NANOSLEEP.SYNCS 0x989680 ;  /* 0x009896800000895d */ /* 0x004fea0003900000 */
[----:B------:R-:W2:Y:S02]  /*9030*/  @!P0 SYNCS.PHASECHK.TRANS64 P0, [R0+URZ+0xe0], R4 ;  /* 0x0000e004000085a7 */ /* 0x000ea400080010ff */
[----:B--2---:R-:W-:Y:S05]  /*9040*/  @!P0 BRA `(.L_x_40) ;  /* 0xfffffffc00f08947 */ /* 0x004fea000383ffff */
[----:B------:R-:W-:Y:S05]  /*9050*/  BRA `(.L_x_132) ;  /* 0xffffff9400407947 */ /* 0x000fea000383ffff */
.L_x_41:
[----:B------:R-:W-:-:S07]  /*9060*/  MOV R0, UR5 ;  /* 0x0000000500007c02 */ /* 0x000fce0008000f00 */
.L_x_133:
[----:B-1----:R1:W2:Y:S02]  /*9070*/  SYNCS.PHASECHK.TRANS64.TRYWAIT P0, [R0+URZ+0x90], R5 ;  /* 0x00009005000075a7 */ /* 0x0022a400080011ff */
[----:B--2---:R-:W-:Y:S05]  /*9080*/  @!P0 NANOSLEEP.SYNCS 0x989680 ;  /* 0x009896800000895d */ /* 0x004fea0003900000 */
[----:B------:R-:W2:Y:S02]  /*9090*/  @!P0 SYNCS.PHASECHK.TRANS64 P0, [R0+URZ+0x90], R5 ;  /* 0x00009005000085a7 */ /* 0x000ea400080010ff */
[----:B--2---:R-:W-:Y:S05]  /*90a0*/  @!P0 BRA `(.L_x_133) ;  /* 0xfffffffc00f08947 */ /* 0x004fea000383ffff */
[----:B------:R-:W-:Y:S05]  /*90b0*/  BRA `(.L_x_134) ;  /* 0xffffff9400507947 */ /* 0x000fea000383ffff */
.L_x_42:
[----:B-1----:R1:W2:Y:S02]  /*90c0*/  SYNCS.PHASECHK.TRANS64.TRYWAIT P1, [R0+URZ+0x80], R4 ;  /* 0x00008004000075a7 */ /* 0x0022a400080211ff */
[----:B--2---:R-:W-:Y:S05]  /*90d0*/  @!P1 NANOSLEEP.SYNCS 0x989680 ;  /* 0x009896800000995d */ /* 0x004fea0003900000 */
[----:B------:R-:W2:Y:S02]  /*90e0*/  @!P1 SYNCS.PHASECHK.TRANS64 P1, [R0+URZ+0x80], R4 ;  /* 0x00008004000095a7 */ /* 0x000ea400080210ff */
[----:B--2---:R-:W-:Y:S05]  /*90f0*/  @!P1 BRA `(.L_x_42) ;  /* 0xfffffffc00f09947 */ /* 0x004fea000383ffff */
[----:B------:R-:W-:Y:S05]  /*9100*/  BRA `(.L_x_135) ;  /* 0xffffff9400807947 */ /* 0x000fea000383ffff */
.L_x_45:
[----:B------:R-:W-:-:S07]  /*9110*/  MOV R0, UR5 ;  /* 0x0000000500007c02 */ /* 0x000fce0008000f00 */
.L_x_136:
[----:B-1----:R1:W2:Y:S02]  /*9120*/  SYNCS.PHASECHK.TRANS64.TRYWAIT P0, [R0+URZ+0x90], R2 ;  /* 0x00009002000075a7 */ /* 0x0022a400080011ff */
[----:B--2---:R-:W-:Y:S05]  /*9130*/  @!P0 NANOSLEEP.SYNCS 0x989680 ;  /* 0x009896800000895d */ /* 0x004fea0003900000 */
[----:B------:R-:W2:Y:S02]  /*9140*/  @!P0 SYNCS.PHASECHK.TRANS64 P0, [R0+URZ+0x90], R2 ;  /* 0x00009002000085a7 */ /* 0x000ea400080010ff */
[----:B--2---:R-:W-:Y:S05]  /*9150*/  @!P0 BRA `(.L_x_136) ;  /* 0xfffffffc00f08947 */ /* 0x004fea000383ffff */
[----:B------:R-:W-:Y:S05]  /*9160*/  BRA `(.L_x_44) ;  /* 0xffffff9400d47947 */ /* 0x000fea000383ffff */
.L_x_52:
[----:B-1----:R1:W2:Y:S02]  /*9170*/  SYNCS.PHASECHK.TRANS64.TRYWAIT P1, [R0+URZ+0x80], R2 ;  /* 0x00008002000075a7 */ /* 0x0022a400080211ff */
[----:B--2---:R-:W-:Y:S05]  /*9180*/  @!P1 NANOSLEEP.SYNCS 0x989680 ;  /* 0x009896800000995d */ /* 0x004fea0003900000 */
[----:B------:R-:W2:Y:S02]  /*9190*/  @!P1 SYNCS.PHASECHK.TRANS64 P1, [R0+URZ+0x80], R2 ;  /* 0x00008002000095a7 */ /* 0x000ea400080210ff */
[----:B--2---:R-:W-:Y:S05]  /*91a0*/  @!P1 BRA `(.L_x_52) ;  /* 0xfffffffc00f09947 */ /* 0x004fea000383ffff */
[----:B------:R-:W-:Y:S05]  /*91b0*/  BRA `(.L_x_137) ;  /* 0xffffff9c002c7947 */ /* 0x000fea000383ffff */
.L_x_53:
[----:B------:R-:W-:-:S07]  /*91c0*/  MOV R2, UR9 ;  /* 0x0000000900027c02 */ /* 0x000fce0008000f00 */
.L_x_138:
[----:B-1----:R1:W2:Y:S02]  /*91d0*/  SYNCS.PHASECHK.TRANS64.TRYWAIT P0, [R2+URZ+0xc0], R0 ;  /* 0x0000c000020075a7 */ /* 0x0022a400080011ff */
[----:B--2---:R-:W-:Y:S05]  /*91e0*/  @!P0 NANOSLEEP.SYNCS 0x989680 ;  /* 0x009896800000895d */ /* 0x004fea0003900000 */
[----:B------:R-:W2:Y:S02]  /*91f0*/  @!P0 SYNCS.PHASECHK.TRANS64 P0, [R2+URZ+0xc0], R0 ;  /* 0x0000c000020085a7 */ /* 0x000ea400080010ff */
[----:B--2---:R-:W-:Y:S05]  /*9200*/  @!P0 BRA `(.L_x_138) ;  /* 0xfffffffc00f08947 */ /* 0x004fea000383ffff */
[----:B------:R-:W-:Y:S05]  /*9210*/  BRA `(.L_x_139) ;  /* 0xffffff9c00607947 */ /* 0x000fea000383ffff */
.L_x_56:
[----:B------:R-:W-:Y:S07]  /*9220*/  MOV R0, UR7 ;  /* 0x0000000700007c02 */ /* 0x000fee0008000f00 */
.L_x_140:
[----:B-1----:R1:W2:Y:S02]  /*9230*/  SYNCS.PHASECHK.TRANS64.TRYWAIT P0, [R0+URZ], R2 ;  /* 0x00000002000075a7 */ /* 0x0022a400080011ff */
[----:B--2---:R-:W-:Y:S05]  /*9240*/  @!P0 NANOSLEEP.SYNCS 0x989680 ;  /* 0x009896800000895d */ /* 0x004fea0003900000 */
[----:B------:R-:W2:Y:S02]  /*9250*/  @!P0 SYNCS.PHASECHK.TRANS64 P0, [R0+URZ], R2 ;  /* 0x00000002000085a7 */ /* 0x000ea400080010ff */
[----:B--2---:R-:W-:Y:S05]  /*9260*/  @!P0 BRA `(.L_x_140) ;  /* 0xfffffffc00f08947 */ /* 0x004fea000383ffff */
[----:B------:R-:W-:Y:S05]  /*9270*/  BRA `(.L_x_55) ;  /* 0xffffff9c00987947 */ /* 0x000fea000383ffff */
.L_x_59:
[----:B------:R-:W-:-:S07]  /*9280*/  MOV R0, UR5 ;  /* 0x0000000500007c02 */ /* 0x000fce0008000f00 */
.L_x_141:
[----:B--2---:R2:W3:Y:S02]  /*9290*/  SYNCS.PHASECHK.TRANS64.TRYWAIT P0, [R0+URZ], R2 ;  /* 0x00000002000075a7 */ /* 0x0044e400080011ff */
[----:B---3--:R-:W-:Y:S05]  /*92a0*/  @!P0 NANOSLEEP.SYNCS 0x989680 ;  /* 0x009896800000895d */ /* 0x008fea0003900000 */
[----:B------:R-:W3:Y:S02]  /*92b0*/  @!P0 SYNCS.PHASECHK.TRANS64 P0, [R0+URZ], R2 ;  /* 0x00000002000085a7 */ /* 0x000ee400080010ff */
[----:B---3--:R-:W-:Y:S05]  /*92c0*/  @!P0 BRA `(.L_x_141) ;  /* 0xfffffffc00f08947 */ /* 0x008fea000383ffff */
[----:B------:R-:W-:Y:S05]  /*92d0*/  BRA `(.L_x_142) ;  /* 0xffffffa000387947 */ /* 0x000fea000383ffff */
.L_x_60:
[----:B------:R-:W-:-:S07]  /*92e0*/  MOV R0, UR5 ;  /* 0x0000000500007c02 */ /* 0x000fce0008000f00 */
.L_x_143:
[----:B--2---:R2:W3:Y:S02]  /*92f0*/  SYNCS.PHASECHK.TRANS64.TRYWAIT P0, [R0+URZ], R3 ;  /* 0x00000003000075a7 */ /* 0x0044e400080011ff */
[----:B---3--:R-:W-:Y:S05]  /*9300*/  @!P0 NANOSLEEP.SYNCS 0x989680 ;  /* 0x009896800000895d */ /* 0x008fea0003900000 */
[----:B------:R-:W3:Y:S02]  /*9310*/  @!P0 SYNCS.PHASECHK.TRANS64 P0, [R0+URZ], R3 ;  /* 0x00000003000085a7 */ /* 0x000ee400080010ff */
[----:B---3--:R-:W-:Y:S05]  /*9320*/  @!P0 BRA `(.L_x_143) ;  /* 0xfffffffc00f08947 */ /* 0x008fea000383ffff */
[----:B------:R-:W-:Y:S05]  /*9330*/  BRA `(.L_x_144) ;  /* 0xffffffa000447947 */ /* 0x000fea000383ffff */
.L_x_61:
[----:B------:R-:W-:-:S07]  /*9340*/  MOV R0, UR5 ;  /* 0x0000000500007c02 */ /* 0x000fce0008000f00 */
.L_x_145:
[----:B--2---:R2:W3:Y:S02]  /*9350*/  SYNCS.PHASECHK.TRANS64.TRYWAIT P0, [R0+URZ], R3 ;  /* 0x00000003000075a7 */ /* 0x0044e400080011ff */
[----:B---3--:R-:W-:Y:S05]  /*9360*/  @!P0 NANOSLEEP.SYNCS 0x989680 ;  /* 0x009896800000895d */ /* 0x008fea0003900000 */
[----:B------:R-:W3:Y:S02]  /*9370*/  @!P0 SYNCS.PHASECHK.TRANS64 P0, [R0+URZ], R3 ;  /* 0x00000003000085a7 */ /* 0x000ee400080010ff */
[----:B---3--:R-:W-:Y:S05]  /*9380*/  @!P0 BRA `(.L_x_145) ;  /* 0xfffffffc00f08947 */ /* 0x008fea000383ffff */
[----:B------:R-:W-:Y:S05]  /*9390*/  BRA `(.L_x_146) ;  /* 0xffffffa000507947 */ /* 0x000fea000383ffff */
.L_x_62:
[----:B--2---:R-:W-:-:S07]  /*93a0*/  MOV R0, UR7 ;  /* 0x0000000700007c02 */ /* 0x004fce0008000f00 */
.L_x_147:
[----:B--2---:R2:W3:Y:S02]  /*93b0*/  SYNCS.PHASECHK.TRANS64.TRYWAIT P0, [R0+URZ], R2 ;  /* 0x00000002000075a7 */ /* 0x0044e400080011ff */
[----:B---3--:R-:W-:Y:S05]  /*93c0*/  @!P0 NANOSLEEP.SYNCS 0x989680 ;  /* 0x009896800000895d */ /* 0x008fea0003900000 */
[----:B------:R-:W3:Y:S02]  /*93d0*/  @!P0 SYNCS.PHASECHK.TRANS64 P0, [R0+URZ], R2 ;  /* 0x00000002000085a7 */ /* 0x000ee400080010ff */
[----:B---3--:R-:W-:Y:S05]  /*93e0*/  @!P0 BRA `(.L_x_147) ;  /* 0xfffffffc00f08947 */ /* 0x008fea000383ffff */
[----:B------:R-:W-:Y:S05]  /*93f0*/  BRA `(.L_x_148) ;  /* 0xffffffa0005c7947 */ /* 0x000fea000383ffff */
.L_x_67:
[----:B--2---:R2:W3:Y:S02]  /*9400*/  SYNCS.PHASECHK.TRANS64.TRYWAIT P0, [R0+URZ+0x80], R2 ;  /* 0x00008002000075a7 */ /* 0x0044e400080011ff */
[----:B---3--:R-:W-:Y:S05]  /*9410*/  @!P0 NANOSLEEP.SYNCS 0x989680 ;  /* 0x009896800000895d */ /* 0x008fea0003900000 */
[----:B------:R-:W3:Y:S02]  /*9420*/  @!P0 SYNCS.PHASECHK.TRANS64 P0, [R0+URZ+0x80], R2 ;  /* 0x00008002000085a7 */ /* 0x000ee400080010ff */
[----:B---3--:R-:W-:Y:S05]  /*9430*/  @!P0 BRA `(.L_x_67) ;  /* 0xfffffffc00f08947 */ /* 0x008fea000383ffff */
[----:B------:R-:W-:Y:S05]  /*9440*/  BRA `(.L_x_149) ;  /* 0xffffffa400687947 */ /* 0x000fea000383ffff */
.L_x_70:
[----:B------:R-:W-:Y:S07]  /*9450*/  MOV R0, UR7 ;  /* 0x0000000700007c02 */ /* 0x000fee0008000f00 */
.L_x_150:
[----:B--2---:R2:W3:Y:S02]  /*9460*/  SYNCS.PHASECHK.TRANS64.TRYWAIT P0, [R0+URZ+0x78], R2 ;  /* 0x00007802000075a7 */ /* 0x0044e400080011ff */
[----:B---3--:R-:W-:Y:S05]  /*9470*/  @!P0 NANOSLEEP.SYNCS 0x989680 ;  /* 0x009896800000895d */ /* 0x008fea0003900000 */
[----:B------:R-:W3:Y:S02]  /*9480*/  @!P0 SYNCS.PHASECHK.TRANS64 P0, [R0+URZ+0x78], R2 ;  /* 0x00007802000085a7 */ /* 0x000ee400080010ff */
[----:B---3--:R-:W-:Y:S05]  /*9490*/  @!P0 BRA `(.L_x_150) ;  /* 0xfffffffc00f08947 */ /* 0x008fea000383ffff */
[----:B------:R-:W-:Y:S05]  /*94a0*/  BRA `(.L_x_69) ;  /* 0xffffffa800487947 */ /* 0x000fea000383ffff */
.L_x_73:
[----:B------:R-:W-:Y:S07]  /*94b0*/  MOV R0, UR7 ;  /* 0x0000000700007c02 */ /* 0x000fee0008000f00 */
.L_x_151:
[----:B-1----:R1:W2:Y:S02]  /*94c0*/  SYNCS.PHASECHK.TRANS64.TRYWAIT P0, [R0+URZ+0x50], R14 ;  /* 0x0000500e000075a7 */ /* 0x0022a400080011ff */
[----:B--2---:R-:W-:Y:S05]  /*94d0*/  @!P0 NANOSLEEP.SYNCS 0x989680 ;  /* 0x009896800000895d */ /* 0x004fea0003900000 */
[----:B------:R-:W2:Y:S02]  /*94e0*/  @!P0 SYNCS.PHASECHK.TRANS64 P0, [R0+URZ+0x50], R14 ;  /* 0x0000500e000085a7 */ /* 0x000ea400080010ff */
[----:B--2---:R-:W-:Y:S05]  /*94f0*/  @!P0 BRA `(.L_x_151) ;  /* 0xfffffffc00f08947 */ /* 0x004fea000383ffff */
[----:B------:R-:W-:Y:S05]  /*9500*/  BRA `(.L_x_152) ;  /* 0xffffffa800c07947 */ /* 0x000fea000383ffff */
.L_x_74:
[----:B------:R-:W-:Y:S07]  /*9510*/  MOV R0, UR7 ;  /* 0x0000000700007c02 */ /* 0x000fee0008000f00 */
.L_x_153:
[----:B-1----:R1:W2:Y:S02]  /*9520*/  SYNCS.PHASECHK.TRANS64.TRYWAIT P0, [R0+URZ+0x58], R14 ;  /* 0x0000580e000075a7 */ /* 0x0022a400080011ff */
[----:B--2---:R-:W-:Y:S05]  /*9530*/  @!P0 NANOSLEEP.SYNCS 0x989680 ;  /* 0x009896800000895d */ /* 0x004fea0003900000 */
[----:B------:R-:W2:Y:S02]  /*9540*/  @!P0 SYNCS.PHASECHK.TRANS64 P0, [R0+URZ+0x58], R14 ;  /* 0x0000580e000085a7 */ /* 0x000ea400080010ff */
[----:B--2---:R-:W-:Y:S05]  /*9550*/  @!P0 BRA `(.L_x_153) ;  /* 0xfffffffc00f08947 */ /* 0x004fea000383ffff */
[----:B------:R-:W-:Y:S05]  /*9560*/  BRA `(.L_x_154) ;  /* 0xffffffa800f87947 */ /* 0x000fea000383ffff */
.L_x_75:
[----:B------:R-:W-:Y:S07]  /*9570*/  MOV R0, UR7 ;  /* 0x0000000700007c02 */ /* 0x000fee0008000f00 */
.L_x_155:
[----:B-1----:R1:W2:Y:S02]  /*9580*/  SYNCS.PHASECHK.TRANS64.TRYWAIT P0, [R0+URZ+0x60], R14 ;  /* 0x0000600e000075a7 */ /* 0x0022a400080011ff */
[----:B--2---:R-:W-:Y:S05]  /*9590*/  @!P0 NANOSLEEP.SYNCS 0x989680 ;  /* 0x009896800000895d */ /* 0x004fea0003900000 */
[----:B------:R-:W2:Y:S02]  /*95a0*/  @!P0 SYNCS.PHASECHK.TRANS64 P0, [R0+URZ+0x60], R14 ;  /* 0x0000600e000085a7 */ /* 0x000ea400080010ff */
[----:B--2---:R-:W-:Y:S05]  /*95b0*/  @!P0 BRA `(.L_x_155) ;  /* 0xfffffffc00f08947 */ /* 0x004fea000383ffff */
[----:B------:R-:W-:Y:S05]  /*95c0*/  BRA `(.L_x_156) ;  /* 0xffffffac003c7947 */ /* 0x000fea000383ffff */
.L_x_76:
[----:B------:R-:W-:Y:S07]  /*95d0*/  MOV R0, UR7 ;  /* 0x0000000700007c02 */ /* 0x000fee0008000f00 */
.L_x_157:
[----:B-1----:R1:W2:Y:S02]  /*95e0*/  SYNCS.PHASECHK.TRANS64.TRYWAIT P0, [R0+URZ+0x68], R14 ;  /* 0x0000680e000075a7 */ /* 0x0022a400080011ff */
[----:B--2---:R-:W-:Y:S05]  /*95f0*/  @!P0 NANOSLEEP.SYNCS 0x989680 ;  /* 0x009896800000895d */ /* 0x004fea0003900000 */
[----:B------:R-:W2:Y:S02]  /*9600*/  @!P0 SYNCS.PHASECHK.TRANS64 P0, [R0+URZ+0x68], R14 ;  /* 0x0000680e000085a7 */ /* 0x000ea400080010ff */
[----:B--2---:R-:W-:Y:S05]  /*9610*/  @!P0 BRA `(.L_x_157) ;  /* 0xfffffffc00f08947 */ /* 0x004fea000383ffff */
[----:B------:R-:W-:Y:S05]  /*9620*/  BRA `(.L_x_158) ;  /* 0xffffffac00c07947 */ /* 0x000fea000383ffff */
.L_x_78:
[----:B------:R-:W-:-:S07]  /*9630*/  MOV R0, UR7 ;  /* 0x0000000700007c02 */ /* 0x000fce0008000f00 */
.L_x_159:
[----:B-1----:R1:W3:Y:S02]  /*9640*/  SYNCS.PHASECHK.TRANS64.TRYWAIT P0, [R0+URZ+0x50], R2 ;  /* 0x00005002000075a7 */ /* 0x0022e400080011ff */
[----:B---3--:R-:W-:Y:S05]  /*9650*/  @!P0 NANOSLEEP.SYNCS 0x989680 ;  /* 0x009896800000895d */ /* 0x008fea0003900000 */
[----:B------:R-:W3:Y:S02]  /*9660*/  @!P0 SYNCS.PHASECHK.TRANS64 P0, [R0+URZ+0x50], R2 ;  /* 0x00005002000085a7 */ /* 0x000ee400080010ff */
[----:B---3--:R-:W-:Y:S05]  /*9670*/  @!P0 BRA `(.L_x_159) ;  /* 0xfffffffc00f08947 */ /* 0x008fea000383ffff */
[----:B------:R-:W-:Y:S05]  /*9680*/  BRA `(.L_x_160) ;  /* 0xffffffb000307947 */ /* 0x000fea000383ffff */
.L_x_79:
[----:B-1----:R-:W-:-:S07]  /*9690*/  MOV R0, UR7 ;  /* 0x0000000700007c02 */ /* 0x002fce0008000f00 */
.L_x_161:
[----:B-1----:R1:W3:Y:S02]  /*96a0*/  SYNCS.PHASECHK.TRANS64.TRYWAIT P0, [R0+URZ+0x58], R2 ;  /* 0x00005802000075a7 */ /* 0x0022e400080011ff */
[----:B---3--:R-:W-:Y:S05]  /*96b0*/  @!P0 NANOSLEEP.SYNCS 0x989680 ;  /* 0x009896800000895d */ /* 0x008fea0003900000 */
[----:B------:R-:W3:Y:S02]  /*96c0*/  @!P0 SYNCS.PHASECHK.TRANS64 P0, [R0+URZ+0x58], R2 ;  /* 0x00005802000085a7 */ /* 0x000ee400080010ff */
[----:B---3--:R-:W-:Y:S05]  /*96d0*/  @!P0 BRA `(.L_x_161) ;  /* 0xfffffffc00f08947 */ /* 0x008fea000383ffff */
[----:B------:R-:W-:Y:S05]  /*96e0*/  BRA `(.L_x_162) ;  /* 0xffffffb000207947 */ /* 0x000fea000383ffff */
.L_x_80:
[----:B-1----:R-:W-:-:S07]  /*96f0*/  MOV R0, UR7 ;  /* 0x0000000700007c02 */ /* 0x002fce0008000f00 */
.L_x_163:
[----:B-1----:R1:W3:Y:S02]  /*9700*/  SYNCS.PHASECHK.TRANS64.TRYWAIT P0, [R0+URZ+0x60], R2 ;  /* 0x00006002000075a7 */ /* 0x0022e400080011ff */
[----:B---3--:R-:W-:Y:S05]  /*9710*/  @!P0 NANOSLEEP.SYNCS 0x989680 ;  /* 0x009896800000895d */ /* 0x008fea0003900000 */
[----:B------:R-:W3:Y:S02]  /*9720*/  @!P0 SYNCS.PHASECHK.TRANS64 P0, [R0+URZ+0x60], R2 ;  /* 0x00006002000085a7 */ /* 0x000ee400080010ff */
[----:B---3--:R-:W-:Y:S05]  /*9730*/  @!P0 BRA `(.L_x_163) ;  /* 0xfffffffc00f08947 */ /* 0x008fea000383ffff */
[----:B------:R-:W-:Y:S05]  /*9740*/  BRA `(.L_x_164) ;  /* 0xffffffb000107947 */ /* 0x000fea000383ffff */
.L_x_82:
[----:B--2---:R2:W4:Y:S02]  /*9750*/  SYNCS.PHASECHK.TRANS64.TRYWAIT P0, [R0+URZ+0x80], R2 ;  /* 0x00008002000075a7 */ /* 0x00452400080011ff */
[----:B----4-:R-:W-:Y:S05]  /*9760*/  @!P0 NANOSLEEP.SYNCS 0x989680 ;  /* 0x009896800000895d */ /* 0x010fea0003900000 */
[----:B------:R-:W4:Y:S02]  /*9770*/  @!P0 SYNCS.PHASECHK.TRANS64 P0, [R0+URZ+0x80], R2 ;  /* 0x00008002000085a7 */ /* 0x000f2400080010ff */
[----:B----4-:R-:W-:Y:S05]  /*9780*/  @!P0 BRA `(.L_x_82) ;  /* 0xfffffffc00f08947 */ /* 0x010fea000383ffff */
[----:B------:R-:W-:Y:S05]  /*9790*/  BRA `(.L_x_165) ;  /* 0xffffffb000dc7947 */ /* 0x000fea000383ffff */
.L_x_93:
[----:B-1----:R1:W3:Y:S02]  /*97a0*/  SYNCS.PHASECHK.TRANS64.TRYWAIT P1, [R2+URZ+0x30], R0 ;  /* 0x00003000020075a7 */ /* 0x0022e400080211ff */
[----:B---3--:R-:W-:Y:S05]  /*97b0*/  @!P1 NANOSLEEP.SYNCS 0x989680 ;  /* 0x009896800000995d */ /* 0x008fea0003900000 */
[----:B------:R-:W3:Y:S02]  /*97c0*/  @!P1 SYNCS.PHASECHK.TRANS64 P1, [R2+URZ+0x30], R0 ;  /* 0x00003000020095a7 */ /* 0x000ee400080210ff */
[----:B---3--:R-:W-:Y:S05]  /*97d0*/  @!P1 BRA `(.L_x_93) ;  /* 0xfffffffc00f09947 */ /* 0x008fea000383ffff */
[----:B------:R-:W-:Y:S05]  /*97e0*/  BRA `(.L_x_92) ;  /* 0xffffffbc00f47947 */ /* 0x000fea000383ffff */
.L_x_95:
[----:B-1----:R1:W2:Y:S02]  /*97f0*/  SYNCS.PHASECHK.TRANS64.TRYWAIT P0, [R113+URZ+0xa0], R3 ;  /* 0x0000a003710075a7 */ /* 0x0022a400080011ff */
[----:B--2---:R-:W-:Y:S05]  /*9800*/  @!P0 NANOSLEEP.SYNCS 0x989680 ;  /* 0x009896800000895d */ /* 0x004fea0003900000 */
[----:B------:R-:W2:Y:S02]  /*9810*/  @!P0 SYNCS.PHASECHK.TRANS64 P0, [R113+URZ+0xa0], R3 ;  /* 0x0000a003710085a7 */ /* 0x000ea400080010ff */
[----:B--2---:R-:W-:Y:S05]  /*9820*/  @!P0 BRA `(.L_x_95) ;  /* 0xfffffffc00f08947 */ /* 0x004fea000383ffff */
[----:B------:R-:W-:Y:S05]  /*9830*/  BRA `(.L_x_94) ;  /* 0xffffffc000487947 */ /* 0x000fea000383ffff */
.L_x_103:
[----:B--2---:R2:W3:Y:S02]  /*9840*/  SYNCS.PHASECHK.TRANS64.TRYWAIT P0, [R0+URZ+0x30], R3 ;  /* 0x00003003000075a7 */ /* 0x0044e400080011ff */
[----:B---3--:R-:W-:Y:S05]  /*9850*/  @!P0 NANOSLEEP.SYNCS 0x989680 ;  /* 0x009896800000895d */ /* 0x008fea0003900000 */
[----:B------:R-:W3:Y:S02]  /*9860*/  @!P0 SYNCS.PHASECHK.TRANS64 P0, [R0+URZ+0x30], R3 ;  /* 0x00003003000085a7 */ /* 0x000ee400080010ff */
[----:B---3--:R-:W-:Y:S05]  /*9870*/  @!P0 BRA `(.L_x_103) ;  /* 0xfffffffc00f08947 */ /* 0x008fea000383ffff */
[----:B------:R-:W-:Y:S05]  /*9880*/  BRA `(.L_x_102) ;  /* 0xffffffcc00387947 */ /* 0x000fea000383ffff */
.L_x_111:
[----:B--2---:R2:W3:Y:S02]  /*9890*/  SYNCS.PHASECHK.TRANS64.TRYWAIT P0, [R0+URZ+0x30], R4 ;  /* 0x00003004000075a7 */ /* 0x0044e400080011ff */
[----:B---3--:R-:W-:Y:S05]  /*98a0*/  @!P0 NANOSLEEP.SYNCS 0x989680 ;  /* 0x009896800000895d */ /* 0x008fea0003900000 */
[----:B------:R-:W3:Y:S02]  /*98b0*/  @!P0 SYNCS.PHASECHK.TRANS64 P0, [R0+URZ+0x30], R4 ;  /* 0x00003004000085a7 */ /* 0x000ee400080010ff */
[----:B---3--:R-:W-:Y:S05]  /*98c0*/  @!P0 BRA `(.L_x_111) ;  /* 0xfffffffc00f08947 */ /* 0x008fea000383ffff */
[----:B------:R-:W-:Y:S05]  /*98d0*/  BRA `(.L_x_110) ;  /* 0xffffffd8007c7947 */ /* 0x000fea000383ffff */
.L_x_119:
[----:B--2---:R2:W3:Y:S02]  /*98e0*/  SYNCS.PHASECHK.TRANS64.TRYWAIT P0, [R0+URZ+0x30], R4 ;  /* 0x00003004000075a7 */ /* 0x0044e400080011ff */
[----:B---3--:R-:W-:Y:S05]  /*98f0*/  @!P0 NANOSLEEP.SYNCS 0x989680 ;  /* 0x009896800000895d */ /* 0x008fea0003900000 */
[----:B------:R-:W3:Y:S02]  /*9900*/  @!P0 SYNCS.PHASECHK.TRANS64 P0, [R0+URZ+0x30], R4 ;  /* 0x00003004000085a7 */ /* 0x000ee400080010ff */
[----:B---3--:R-:W-:Y:S05]  /*9910*/  @!P0 BRA `(.L_x_119) ;  /* 0xfffffffc00f08947 */ /* 0x008fea000383ffff */
[----:B------:R-:W-:Y:S05]  /*9920*/  BRA `(.L_x_118) ;  /* 0xffffffe400cc7947 */ /* 0x000fea000383ffff */
        .weak           $__internal_0_$__cuda_sm10x_tcgen05_guardrail_trap_col_being_dealloced_not_returned_by_alloc
        .type           $__internal_0_$__cuda_sm10x_tcgen05_guardrail_trap_col_being_dealloced_not_returned_by_alloc,@function
        .size           $__internal_0_$__cuda_sm10x_tcgen05_guardrail_trap_col_being_dealloced_not_returned_by_alloc,($__internal_1_$__cuda_sm10x_tcgen05_guardrail_trap_phase_invalid_during_alloc - $__internal_0_$__cuda_sm10x_tcgen05_guardrail_trap_col_being_dealloced_not_returned_by_alloc)
$__internal_0_$__cuda_sm10x_tcgen05_guardrail_trap_col_being_dealloced_not_returned_by_alloc:
[----:B------:R-:W-:Y:S05]  /*9930*/  BPT.TRAP 0x1 ;  /* 0x000000040000795c */ /* 0x000fea0000300000 */
[----:B------:R-:W-:-:S04]  /*9940*/  HFMA2 R3, -RZ, RZ, 0, 0 ;  /* 0x00000000ff037431 */ /* 0x000fc800000001ff */
[----:B------:R-:W-:Y:S05]  /*9950*/  RET.REL.NODEC R2 `(_ZN7cutlass13device_kernelINS_4gemm6kernel13GemmUniversalIN4cute5tupleIJiiiiEEENS1_10collective13CollectiveMmaINS1_35MainloopSm100TmaUmmaWarpSpecializedILi3ELi2ELi4ENS5_IJNS4_1CILi1EEESB_SB_EEEEENS5_IJNSA_ILi64EEENSA_ILi256EEENSA_ILi32EEEEEENS_12float_e5m2_tENS5_IJlSB_lEEESI_SJ_NS4_8TiledMMAINS4_8MMA_AtomIJNS4_10MMA_TraitsINS4_19SM100_MMA_F8F6F4_SSEJSI_SI_fSE_SF_NS4_17integral_constantINS4_4UMMA5MajorELSQ_0EEESR_NSO_INSP_7ScaleInELSS_0EEEST_EEEEEENS4_6LayoutISC_NS5_IJNSA_ILi0EEESX_SX_EEEEENS5_IJNS4_10UnderscoreES10_S10_EEEEENS4_13SM90_TMA_LOADENS4_14ComposedLayoutINS4_7SwizzleILi1ELi4ELi3EEENS4_18smem_ptr_flag_bitsILi8EEENSW_INS5_IJNSA_ILi8EEESG_EEENS5_IJSG_SB_EEEEEEEvNS4_8identityES13_S1D_vS1E_EENS_8epilogue10collective18CollectiveEpilogueINS1G_23Sm100TmaWarpSpecializedILi4ELi2ELi32ELb0ELb0EEEJSH_NS5_IJNSW_ISE_SB_EES1L_EEESI_SJ_SI_SJ_NS1G_6fusion15FusionCallbacksIS1K_NS1N_17LinearCombinationISI_fSI_fLNS_15FloatRoundStyleE2EEESH_S1M_JEEENS4_5SM1004TMEM4LOAD26SM100_TMEM_LOAD_16dp32b32xES13_NS14_INS15_ILi2ELi4ELi3EEES18_NSW_INS5_IJS19_SE_EEENS5_IJSE_SB_EEEEEEENS4_39AutoVectorizingCopyWithAssumedAlignmentILi128EEENS4_14SM90_TMA_STOREES21_S23_S23_EEEvvEEEEvNT_6ParamsE) ;  /* 0xffffff6402a87950 */ /* 0x000fea0003c3ffff */
        .weak           $__internal_1_$__cuda_sm10x_tcgen05_guardrail_trap_phase_invalid_during_alloc
        .type           $__internal_1_$__cuda_sm10x_tcgen05_guardrail_trap_phase_invalid_during_alloc,@function
        .size           $__internal_1_$__cuda_sm10x_tcgen05_guardrail_trap_phase_invalid_during_alloc,($__internal_2_$__cuda_sm10x_tcgen05_guardrail_trap_unallocated_columns_being_dealloced - $__internal_1_$__cuda_sm10x_tcgen05_guardrail_trap_phase_invalid_during_alloc)
$__internal_1_$__cuda_sm10x_tcgen05_guardrail_trap_phase_invalid_during_alloc:
[----:B------:R-:W-:Y:S05]  /*9960*/  BPT.TRAP 0x1 ;  /* 0x000000040000795c */ /* 0x000fea0000300000 */
[----:B------:R-:W-:-:S04]  /*9970*/  MOV R3, 0x0 ;  /* 0x0000000000037802 */ /* 0x000fc80000000f00 */
[----:B------:R-:W-:Y:S05]  /*9980*/  RET.REL.NODEC R2 `(_ZN7cutlass13device_kernelINS_4gemm6kernel13GemmUniversalIN4cute5tupleIJiiiiEEENS1_10collective13CollectiveMmaINS1_35MainloopSm100TmaUmmaWarpSpecializedILi3ELi2ELi4ENS5_IJNS4_1CILi1EEESB_SB_EEEEENS5_IJNSA_ILi64EEENSA_ILi256EEENSA_ILi32EEEEEENS_12float_e5m2_tENS5_IJlSB_lEEESI_SJ_NS4_8TiledMMAINS4_8MMA_AtomIJNS4_10MMA_TraitsINS4_19SM100_MMA_F8F6F4_SSEJSI_SI_fSE_SF_NS4_17integral_constantINS4_4UMMA5MajorELSQ_0EEESR_NSO_INSP_7ScaleInELSS_0EEEST_EEEEEENS4_6LayoutISC_NS5_IJNSA_ILi0EEESX_SX_EEEEENS5_IJNS4_10UnderscoreES10_S10_EEEEENS4_13SM90_TMA_LOADENS4_14ComposedLayoutINS4_7SwizzleILi1ELi4ELi3EEENS4_18smem_ptr_flag_bitsILi8EEENSW_INS5_IJNSA_ILi8EEESG_EEENS5_IJSG_SB_EEEEEEEvNS4_8identityES13_S1D_vS1E_EENS_8epilogue10collective18CollectiveEpilogueINS1G_23Sm100TmaWarpSpecializedILi4ELi2ELi32ELb0ELb0EEEJSH_NS5_IJNSW_ISE_SB_EES1L_EEESI_SJ_SI_SJ_NS1G_6fusion15FusionCallbacksIS1K_NS1N_17LinearCombinationISI_fSI_fLNS_15FloatRoundStyleE2EEESH_S1M_JEEENS4_5SM1004TMEM4LOAD26SM100_TMEM_LOAD_16dp32b32xES13_NS14_INS15_ILi2ELi4ELi3EEES18_NSW_INS5_IJS19_SE_EEENS5_IJSE_SB_EEEEEEENS4_39AutoVectorizingCopyWithAssumedAlignmentILi128EEENS4_14SM90_TMA_STOREES21_S23_S23_EEEvvEEEEvNT_6ParamsE) ;  /* 0xffffff64029c7950 */ /* 0x000fea0003c3ffff */
        .weak           $__internal_2_$__cuda_sm10x_tcgen05_guardrail_trap_unallocated_columns_being_dealloced
        .type           $__internal_2_$__cuda_sm10x_tcgen05_guardrail_trap_unallocated_columns_being_dealloced,@function
        .size           $__internal_2_$__cuda_sm10x_tcgen05_guardrail_trap_unallocated_columns_being_dealloced,(.L_x_167 - $__internal_2_$__cuda_sm10x_tcgen05_guardrail_trap_unallocated_columns_being_dealloced)
$__internal_2_$__cuda_sm10x_tcgen05_guardrail_trap_unallocated_columns_being_dealloced:
[----:B------:R-:W-:Y:S05]  /*9990*/  BPT.TRAP 0x1 ;  /* 0x000000040000795c */ /* 0x000fea0000300000 */
[----:B------:R-:W-:-:S04]  /*99a0*/  HFMA2 R3, -RZ, RZ, 0, 0 ;  /* 0x00000000ff037431 */ /* 0x000fc800000001ff */
[----:B------:R-:W-:Y:S05]  /*99b0*/  RET.REL.NODEC R2 `(_ZN7cutlass13device_kernelINS_4gemm6kernel13GemmUniversalIN4cute5tupleIJiiiiEEENS1_10collective13CollectiveMmaINS1_35MainloopSm100TmaUmmaWarpSpecializedILi3ELi2ELi4ENS5_IJNS4_1CILi1EEESB_SB_EEEEENS5_IJNSA_ILi64EEENSA_ILi256EEENSA_ILi32EEEEEENS_12float_e5m2_tENS5_IJlSB_lEEESI_SJ_NS4_8TiledMMAINS4_8MMA_AtomIJNS4_10MMA_TraitsINS4_19SM100_MMA_F8F6F4_SSEJSI_SI_fSE_SF_NS4_17integral_constantINS4_4UMMA5MajorELSQ_0EEESR_NSO_INSP_7ScaleInELSS_0EEEST_EEEEEENS4_6LayoutISC_NS5_IJNSA_ILi0EEESX_SX_EEEEENS5_IJNS4_10UnderscoreES10_S10_EEEEENS4_13SM90_TMA_LOADENS4_14ComposedLayoutINS4_7SwizzleILi1ELi4ELi3EEENS4_18smem_ptr_flag_bitsILi8EEENSW_INS5_IJNSA_ILi8EEESG_EEENS5_IJSG_SB_EEEEEEEvNS4_8identityES13_S1D_vS1E_EENS_8epilogue10collective18CollectiveEpilogueINS1G_23Sm100TmaWarpSpecializedILi4ELi2ELi32ELb0ELb0EEEJSH_NS5_IJNSW_ISE_SB_EES1L_EEESI_SJ_SI_SJ_NS1G_6fusion15FusionCallbacksIS1K_NS1N_17LinearCombinationISI_fSI_fLNS_15FloatRoundStyleE2EEESH_S1M_JEEENS4_5SM1004TMEM4LOAD26SM100_TMEM_LOAD_16dp32b32xES13_NS14_INS15_ILi2ELi4ELi3EEES18_NSW_INS5_IJS19_SE_EEENS5_IJSE_SB_EEEEEEENS4_39AutoVectorizingCopyWithAssumedAlignmentILi128EEENS4_14SM90_TMA_STOREES21_S23_S23_EEEvvEEEEvNT_6ParamsE) ;  /* 0xffffff6402907950 */ /* 0x000fea0003c3ffff */
.L_x_166:
[----:B------:R-:W-:-:S00]  /*99c0*/  BRA `(.L_x_166) ;  /* 0xfffffffc00fc7947 */ /* 0x000fc0000383ffff */
[----:B------:R-:W-:-:S00]  /*99d0*/  NOP ;  /* 0x0000000000007918 */ /* 0x000fc00000000000 */
        /* <DEDUP_REMOVED lines=10> */
.L_x_167:


//--------------------- .nv.global.init           --------------------------
	.section	.nv.global.init,"aw",@progbits
.nv.global.init:
	.type		$str$27,@object
	.size		$str$27,($str$28 - $str$27)
$str$27:
        /*0000*/ 	.byte	0x28, 0x61, 0x64, 0x64, 0x72, 0x65, 0x73, 0x73, 0x20, 0x26, 0x20, 0x6d, 0x61, 0x73, 0x6b, 0x29
        /*0010*/ 	.byte	0x20, 0x3d, 0x3d, 0x20, 0x30, 0x00
	.type		$str$28,@object
	.size		$str$28,($str$26 - $str$28)
$str$28:
        /*0016*/ 	.byte	0x2f, 0x74, 0x6d, 0x70, 0x2f, 0x63, 0x75, 0x74, 0x6c, 0x61, 0x73, 0x73, 0x5f, 0x73, 0x77, 0x65
        /*0026*/ 	.byte	0x65, 0x70, 0x5f, 0x73, 0x72, 0x63, 0x2f, 0x69, 0x6e, 0x63, 0x6c, 0x75, 0x64, 0x65, 0x2f, 0x63
        /*0036*/ 	.byte	0x75, 0x74, 0x65, 0x2f, 0x70, 0x6f, 0x69, 0x6e, 0x74, 0x65, 0x72, 0x5f, 0x66, 0x6c, 0x61, 0x67
        /*0046*/ 	.byte	0x67, 0x65, 0x64, 0x2e, 0x68, 0x70, 0x70, 0x00
	.type		$str$26,@object
	.size		$str$26,($str$25 - $str$26)
$str$26:
        /*004e*/ 	.byte	0x2f, 0x74, 0x6d, 0x70, 0x2f, 0x63, 0x75, 0x74, 0x6c, 0x61, 0x73, 0x73, 0x5f, 0x73, 0x77, 0x65
        /*005e*/ 	.byte	0x65, 0x70, 0x5f, 0x73, 0x72, 0x63, 0x2f, 0x69, 0x6e, 0x63, 0x6c, 0x75, 0x64, 0x65, 0x2f, 0x63
        /*006e*/ 	.byte	0x75, 0x74, 0x65, 0x2f, 0x61, 0x74, 0x6f, 0x6d, 0x2f, 0x63, 0x6f, 0x70, 0x79, 0x5f, 0x74, 0x72
        /*007e*/ 	.byte	0x61, 0x69, 0x74, 0x73, 0x5f, 0x73, 0x6d, 0x31, 0x30, 0x30, 0x2e, 0x68, 0x70, 0x70, 0x00
	.type		$str$25,@object
	.size		$str$25,(__unnamed_1 - $str$25)
$str$25:
        /*008d*/ 	.byte	0x28, 0x28, 0x75, 0x69, 0x6e, 0x74, 0x33, 0x32, 0x5f, 0x74, 0x28, 0x74, 0x68, 0x72, 0x65, 0x61
        /*009d*/ 	.byte	0x64, 0x49, 0x64, 0x78, 0x2e, 0x78, 0x29, 0x20, 0x2f, 0x20, 0x33, 0x32, 0x29, 0x20, 0x25, 0x20
        /*00ad*/ 	.byte	0x34, 0x29, 0x20, 0x3d, 0x3d, 0x20, 0x28, 0x28, 0x28, 0x74, 0x6d, 0x65, 0x6d, 0x5f, 0x61, 0x64
        /*00bd*/ 	.byte	0x64, 0x72, 0x20, 0x3e, 0x3e, 0x20, 0x31, 0x36, 0x29, 0x20, 0x2f, 0x20, 0x33, 0x32, 0x29, 0x20
        /*00cd*/ 	.byte	0x25, 0x20, 0x34, 0x29, 0x00
	.type		__unnamed_1,@object
	.size		__unnamed_1,(__unnamed_2 - __unnamed_1)
__unnamed_1:
        /*00d2*/ 	.byte	0x61, 0x75, 0x74, 0x6f, 0x20, 0x63, 0x75, 0x74, 0x65, 0x3a, 0x3a, 0x61, 0x73, 0x5f, 0x70, 0x6f
        /* <DEDUP_REMOVED lines=24> */
        /*0262*/ 	.byte	0x3c, 0x34, 0x30, 0x39, 0x36, 0x3e, 0x3e, 0x3e, 0x3e, 0x5d, 0x00
	.type		__unnamed_2,@object
	.size		__unnamed_2,(__unnamed_3 - __unnamed_2)
__unnamed_2:
        /* <DEDUP_REMOVED lines=26> */
	.type		__unnamed_3,@object
	.size		__unnamed_3,(.L_3 - __unnamed_3)
__unnamed_3:
        /* <DEDUP_REMOVED lines=40> */
        /*0688*/ 	.byte	0x74, 0x65, 0x3a, 0x3a, 0x43, 0x3c, 0x30, 0x3e, 0x3e, 0x3e, 0x3e, 0x5d, 0x00
.L_3:


//--------------------- .nv.shared._ZN7cutlass13device_kernelINS_4gemm6kernel13GemmUniversalIN4cute5tupleIJiiiiEEENS1_10collective13CollectiveMmaINS1_35MainloopSm100TmaUmmaWarpSpecializedILi3ELi2ELi4ENS5_IJNS4_1CILi1EEESB_SB_EEEEENS5_IJNSA_ILi64EEENSA_ILi256EEENSA_ILi32EEEEEENS_12float_e5m2_tENS5_IJlSB_lEEESI_SJ_NS4_8TiledMMAINS4_8MMA_AtomIJNS4_10MMA_TraitsINS4_19SM100_MMA_F8F6F4_SSEJSI_SI_fSE_SF_NS4_17integral_constantINS4_4UMMA5MajorELSQ_0EEESR_NSO_INSP_7ScaleInELSS_0EEEST_EEEEEENS4_6LayoutISC_NS5_IJNSA_ILi0EEESX_SX_EEEEENS5_IJNS4_10UnderscoreES10_S10_EEEEENS4_13SM90_TMA_LOADENS4_14ComposedLayoutINS4_7SwizzleILi1ELi4ELi3EEENS4_18smem_ptr_flag_bitsILi8EEENSW_INS5_IJNSA_ILi8EEESG_EEENS5_IJSG_SB_EEEEEEEvNS4_8identityES13_S1D_vS1E_EENS_8epilogue10collective18CollectiveEpilogueINS1G_23Sm100TmaWarpSpecializedILi4ELi2ELi32ELb0ELb0EEEJSH_NS5_IJNSW_ISE_SB_EES1L_EEESI_SJ_SI_SJ_NS1G_6fusion15FusionCallbacksIS1K_NS1N_17LinearCombinationISI_fSI_fLNS_15FloatRoundStyleE2EEESH_S1M_JEEENS4_5SM1004TMEM4LOAD26SM100_TMEM_LOAD_16dp32b32xES13_NS14_INS15_ILi2ELi4ELi3EEES18_NSW_INS5_IJS19_SE_EEENS5_IJSE_SB_EEEEEEENS4_39AutoVectorizingCopyWithAssumedAlignmentILi128EEENS4_14SM90_TMA_STOREES21_S23_S23_EEEvvEEEEvNT_6ParamsE --------------------------
	.section	.nv.shared._ZN7cutlass13device_kernelINS_4gemm6kernel13GemmUniversalIN4cute5tupleIJiiiiEEENS1_10collective13CollectiveMmaINS1_35MainloopSm100TmaUmmaWarpSpecializedILi3ELi2ELi4ENS5_IJNS4_1CILi1EEESB_SB_EEEEENS5_IJNSA_ILi64EEENSA_ILi256EEENSA_ILi32EEEEEENS_12float_e5m2_tENS5_IJlSB_lEEESI_SJ_NS4_8TiledMMAINS4_8MMA_AtomIJNS4_10MMA_TraitsINS4_19SM100_MMA_F8F6F4_SSEJSI_SI_fSE_SF_NS4_17integral_constantINS4_4UMMA5MajorELSQ_0EEESR_NSO_INSP_7ScaleInELSS_0EEEST_EEEEEENS4_6LayoutISC_NS5_IJNSA_ILi0EEESX_SX_EEEEENS5_IJNS4_10UnderscoreES10_S10_EEEEENS4_13SM90_TMA_LOADENS4_14ComposedLayoutINS4_7SwizzleILi1ELi4ELi3EEENS4_18smem_ptr_flag_bitsILi8EEENSW_INS5_IJNSA_ILi8EEESG_EEENS5_IJSG_SB_EEEEEEEvNS4_8identityES13_S1D_vS1E_EENS_8epilogue10collective18CollectiveEpilogueINS1G_23Sm100TmaWarpSpecializedILi4ELi2ELi32ELb0ELb0EEEJSH_NS5_IJNSW_ISE_SB_EES1L_EEESI_SJ_SI_SJ_NS1G_6fusion15FusionCallbacksIS1K_NS1N_17LinearCombinationISI_fSI_fLNS_15FloatRoundStyleE2EEESH_S1M_JEEENS4_5SM1004TMEM4LOAD26SM100_TMEM_LOAD_16dp32b32xES13_NS14_INS15_ILi2ELi4ELi3EEES18_NSW_INS5_IJS19_SE_EEENS5_IJSE_SB_EEEEEEENS4_39AutoVectorizingCopyWithAssumedAlignmentILi128EEENS4_14SM90_TMA_STOREES21_S23_S23_EEEvvEEEEvNT_6ParamsE,"aw",@nobits
	.sectionflags	@""
	.align	16
	.zero		1024


//--------------------- .nv.shared.reserved.0     --------------------------
	.section	.nv.shared.reserved.0,"aw",@nobits
	.weak		__nv_reservedSMEM_offset_0_alias
	.size		__nv_reservedSMEM_offset_0_alias, 0, 64
	.other		__nv_reservedSMEM_offset_0_alias,@"STO_CUDA_RESERVED_SHARED STV_DEFAULT"
__nv_reservedSMEM_offset_0_alias:
	.zero		0
.nv.shared.reserved.0:
	.zero		64
	.weak		__nv_reservedSMEM_tcgen05_partition
	.type		__nv_reservedSMEM_tcgen05_partition,@object
	.size		__nv_reservedSMEM_tcgen05_partition,(.L_0 - __nv_reservedSMEM_tcgen05_partition)
__nv_reservedSMEM_tcgen05_partition:
	.zero		32
.L_0:


//--------------------- .nv.global                --------------------------
	.section	.nv.global,"aw",@nobits
.nv.global:
	.type		_ZN40_INTERNAL_63fa3dbb_4_k_cu_1e5af02a_300134cute1_E,@object
	.size		_ZN40_INTERNAL_63fa3dbb_4_k_cu_1e5af02a_300134cute1_E,(_ZN40_INTERNAL_63fa3dbb_4_k_cu_1e5af02a_300134cuda3std3__45__cpo6cbeginE - _ZN40_INTERNAL_63fa3dbb_4_k_cu_1e5af02a_300134cute1_E)
_ZN40_INTERNAL_63fa3dbb_4_k_cu_1e5af02a_300134cute1_E:
	.zero		1
	.type		_ZN40_INTERNAL_63fa3dbb_4_k_cu_1e5af02a_300134cuda3std3__45__cpo6cbeginE,@object
	.size		_ZN40_INTERNAL_63fa3dbb_4_k_cu_1e5af02a_300134cuda3std3__45__cpo6cbeginE,(_ZN40_INTERNAL_63fa3dbb_4_k_cu_1e5af02a_300134cuda3std3__48in_placeE - _ZN40_INTERNAL_63fa3dbb_4_k_cu_1e5af02a_300134cuda3std3__45__cpo6cbeginE)
_ZN40_INTERNAL_63fa3dbb_4_k_cu_1e5af02a_300134cuda3std3__45__cpo6cbeginE:
	.zero		1
	.type		_ZN40_INTERNAL_63fa3dbb_4_k_cu_1e5af02a_300134cuda3std3__48in_placeE,@object
	.size		_ZN40_INTERNAL_63fa3dbb_4_k_cu_1e5af02a_300134cuda3std3__48in_placeE,(_ZN40_INTERNAL_63fa3dbb_4_k_cu_1e5af02a_300134cuda3std6ranges3__45__cpo9iter_moveE - _ZN40_INTERNAL_63fa3dbb_4_k_cu_1e5af02a_300134cuda3std3__48in_placeE)
_ZN40_INTERNAL_63fa3dbb_4_k_cu_1e5af02a_300134cuda3std3__48in_placeE:
	.zero		1
	.type		_ZN40_INTERNAL_63fa3dbb_4_k_cu_1e5af02a_300134cuda3std6ranges3__45__cpo9iter_moveE,@object
	.size		_ZN40_INTERNAL_63fa3dbb_4_k_cu_1e5af02a_300134cuda3std6ranges3__45__cpo9iter_moveE,(_ZN40_INTERNAL_63fa3dbb_4_k_cu_1e5af02a_300134cuda3std3__45__cpo5beginE - _ZN40_INTERNAL_63fa3dbb_4_k_cu_1e5af02a_300134cuda3std6ranges3__45__cpo9iter_moveE)
_ZN40_INTERNAL_63fa3dbb_4_k_cu_1e5af02a_300134cuda3std6ranges3__45__cpo9iter_moveE:
	.zero		1
	.type		_ZN40_INTERNAL_63fa3dbb_4_k_cu_1e5af02a_300134cuda3std3__45__cpo5beginE,@object
	.size		_ZN40_INTERNAL_63fa3dbb_4_k_cu_1e5af02a_300134cuda3std3__45__cpo5beginE,(_ZN40_INTERNAL_63fa3dbb_4_k_cu_1e5af02a_300134cuda3std3__442_GLOBAL__N__63fa3dbb_4_k_cu_1e5af02a_300136ignoreE - _ZN40_INTERNAL_63fa3dbb_4_k_cu_1e5af02a_300134cuda3std3__45__cpo5beginE)
_ZN40_INTERNAL_63fa3dbb_4_k_cu_1e5af02a_300134cuda3std3__45__cpo5beginE:
	.zero		1
	.type		_ZN40_INTERNAL_63fa3dbb_4_k_cu_1e5af02a_300134cuda3std3__442_GLOBAL__N__63fa3dbb_4_k_cu_1e5af02a_300136ignoreE,@object
	.size		_ZN40_INTERNAL_63fa3dbb_4_k_cu_1e5af02a_300134cuda3std3__442_GLOBAL__N__63fa3dbb_4_k_cu_1e5af02a_300136ignoreE,(_ZN40_INTERNAL_63fa3dbb_4_k_cu_1e5af02a_300134cute7productE - _ZN40_INTERNAL_63fa3dbb_4_k_cu_1e5af02a_300134cuda3std3__442_GLOBAL__N__63fa3dbb_4_k_cu_1e5af02a_300136ignoreE)
_ZN40_INTERNAL_63fa3dbb_4_k_cu_1e5af02a_300134cuda3std3__442_GLOBAL__N__63fa3dbb_4_k_cu_1e5af02a_300136ignoreE:
	.zero		1
	.type		_ZN40_INTERNAL_63fa3dbb_4_k_cu_1e5af02a_300134cute7productE,@object
	.size		_ZN40_INTERNAL_63fa3dbb_4_k_cu_1e5af02a_300134cute7productE,(_ZN40_INTERNAL_63fa3dbb_4_k_cu_1e5af02a_300134cuda3std3__45__cpo3endE - _ZN40_INTERNAL_63fa3dbb_4_k_cu_1e5af02a_300134cute7productE)
_ZN40_INTERNAL_63fa3dbb_4_k_cu_1e5af02a_300134cute7productE:
	.zero		1
	.type		_ZN40_INTERNAL_63fa3dbb_4_k_cu_1e5af02a_300134cuda3std3__45__cpo3endE,@object
	.size		_ZN40_INTERNAL_63fa3dbb_4_k_cu_1e5af02a_300134cuda3std3__45__cpo3endE,(_ZN40_INTERNAL_63fa3dbb_4_k_cu_1e5af02a_300134cuda3std3__419piecewise_constructE - _ZN40_INTERNAL_63fa3dbb_4_k_cu_1e5af02a_300134cuda3std3__45__cpo3endE)
_ZN40_INTERNAL_63fa3dbb_4_k_cu_1e5af02a_300134cuda3std3__45__cpo3endE:
	.zero		1
	.type		_ZN40_INTERNAL_63fa3dbb_4_k_cu_1e5af02a_300134cuda3std3__419piecewise_constructE,@object
	.size		_ZN40_INTERNAL_63fa3dbb_4_k_cu_1e5af02a_300134cuda3std3__419piecewise_constructE,(_ZN40_INTERNAL_63fa3dbb_4_k_cu_1e5af02a_300134cuda3std3__45__cpo4cendE - _ZN40_INTERNAL_63fa3dbb_4_k_cu_1e5af02a_300134cuda3std3__419piecewise_constructE)
_ZN40_INTERNAL_63fa3dbb_4_k_cu_1e5af02a_300134cuda3std3__419piecewise_constructE:
	.zero		1
	.type		_ZN40_INTERNAL_63fa3dbb_4_k_cu_1e5af02a_300134cuda3std3__45__cpo4cendE,@object
	.size		_ZN40_INTERNAL_63fa3dbb_4_k_cu_1e5af02a_300134cuda3std3__45__cpo4cendE,(_ZN40_INTERNAL_63fa3dbb_4_k_cu_1e5af02a_300134cuda3std6ranges3__45__cpo4swapE - _ZN40_INTERNAL_63fa3dbb_4_k_cu_1e5af02a_300134cuda3std3__45__cpo4cendE)
_ZN40_INTERNAL_63fa3dbb_4_k_cu_1e5af02a_300134cuda3std3__45__cpo4cendE:
	.zero		1
	.type		_ZN40_INTERNAL_63fa3dbb_4_k_cu_1e5af02a_300134cuda3std6ranges3__45__cpo4swapE,@object
	.size		_ZN40_INTERNAL_63fa3dbb_4_k_cu_1e5af02a_300134cuda3std6ranges3__45__cpo4swapE,(.L_11 - _ZN40_INTERNAL_63fa3dbb_4_k_cu_1e5af02a_300134cuda3std6ranges3__45__cpo4swapE)
_ZN40_INTERNAL_63fa3dbb_4_k_cu_1e5af02a_300134cuda3std6ranges3__45__cpo4swapE:
	.zero		1
.L_11:


//--------------------- .nv.constant0._ZN7cutlass13device_kernelINS_4gemm6kernel13GemmUniversalIN4cute5tupleIJiiiiEEENS1_10collective13CollectiveMmaINS1_35MainloopSm100TmaUmmaWarpSpecializedILi3ELi2ELi4ENS5_IJNS4_1CILi1EEESB_SB_EEEEENS5_IJNSA_ILi64EEENSA_ILi256EEENSA_ILi32EEEEEENS_12float_e5m2_tENS5_IJlSB_lEEESI_SJ_NS4_8TiledMMAINS4_8MMA_AtomIJNS4_10MMA_TraitsINS4_19SM100_MMA_F8F6F4_SSEJSI_SI_fSE_SF_NS4_17integral_constantINS4_4UMMA5MajorELSQ_0EEESR_NSO_INSP_7ScaleInELSS_0EEEST_EEEEEENS4_6LayoutISC_NS5_IJNSA_ILi0EEESX_SX_EEEEENS5_IJNS4_10UnderscoreES10_S10_EEEEENS4_13SM90_TMA_LOADENS4_14ComposedLayoutINS4_7SwizzleILi1ELi4ELi3EEENS4_18smem_ptr_flag_bitsILi8EEENSW_INS5_IJNSA_ILi8EEESG_EEENS5_IJSG_SB_EEEEEEEvNS4_8identityES13_S1D_vS1E_EENS_8epilogue10collective18CollectiveEpilogueINS1G_23Sm100TmaWarpSpecializedILi4ELi2ELi32ELb0ELb0EEEJSH_NS5_IJNSW_ISE_SB_EES1L_EEESI_SJ_SI_SJ_NS1G_6fusion15FusionCallbacksIS1K_NS1N_17LinearCombinationISI_fSI_fLNS_15FloatRoundStyleE2EEESH_S1M_JEEENS4_5SM1004TMEM4LOAD26SM100_TMEM_LOAD_16dp32b32xES13_NS14_INS15_ILi2ELi4ELi3EEES18_NSW_INS5_IJS19_SE_EEENS5_IJSE_SB_EEEEEEENS4_39AutoVectorizingCopyWithAssumedAlignmentILi128EEENS4_14SM90_TMA_STOREES21_S23_S23_EEEvvEEEEvNT_6ParamsE --------------------------
	.section	.nv.constant0._ZN7cutlass13device_kernelINS_4gemm6kernel13GemmUniversalIN4cute5tupleIJiiiiEEENS1_10collective13CollectiveMmaINS1_35MainloopSm100TmaUmmaWarpSpecializedILi3ELi2ELi4ENS5_IJNS4_1CILi1EEESB_SB_EEEEENS5_IJNSA_ILi64EEENSA_ILi256EEENSA_ILi32EEEEEENS_12float_e5m2_tENS5_IJlSB_lEEESI_SJ_NS4_8TiledMMAINS4_8MMA_AtomIJNS4_10MMA_TraitsINS4_19SM100_MMA_F8F6F4_SSEJSI_SI_fSE_SF_NS4_17integral_constantINS4_4UMMA5MajorELSQ_0EEESR_NSO_INSP_7ScaleInELSS_0EEEST_EEEEEENS4_6LayoutISC_NS5_IJNSA_ILi0EEESX_SX_EEEEENS5_IJNS4_10UnderscoreES10_S10_EEEEENS4_13SM90_TMA_LOADENS4_14ComposedLayoutINS4_7SwizzleILi1ELi4ELi3EEENS4_18smem_ptr_flag_bitsILi8EEENSW_INS5_IJNSA_ILi8EEESG_EEENS5_IJSG_SB_EEEEEEEvNS4_8identityES13_S1D_vS1E_EENS_8epilogue10collective18CollectiveEpilogueINS1G_23Sm100TmaWarpSpecializedILi4ELi2ELi32ELb0ELb0EEEJSH_NS5_IJNSW_ISE_SB_EES1L_EEESI_SJ_SI_SJ_NS1G_6fusion15FusionCallbacksIS1K_NS1N_17LinearCombinationISI_fSI_fLNS_15FloatRoundStyleE2EEESH_S1M_JEEENS4_5SM1004TMEM4LOAD26SM100_TMEM_LOAD_16dp32b32xES13_NS14_INS15_ILi2ELi4ELi3EEES18_NSW_INS5_IJS19_SE_EEENS5_IJSE_SB_EEEEEEENS4_39AutoVectorizingCopyWithAssumedAlignmentILi128EEENS4_14SM90_TMA_STOREES21_S23_S23_EEEvvEEEEvNT_6ParamsE,"a",@progbits
	.sectionflags	@""
	.align	4
.nv.constant0._ZN7cutlass13device_kernelINS_4gemm6kernel13GemmUniversalIN4cute5tupleIJiiiiEEENS1_10collective13CollectiveMmaINS1_35MainloopSm100TmaUmmaWarpSpecializedILi3ELi2ELi4ENS5_IJNS4_1CILi1EEESB_SB_EEEEENS5_IJNSA_ILi64EEENSA_ILi256EEENSA_ILi32EEEEEENS_12float_e5m2_tENS5_IJlSB_lEEESI_SJ_NS4_8TiledMMAINS4_8MMA_AtomIJNS4_10MMA_TraitsINS4_19SM100_MMA_F8F6F4_SSEJSI_SI_fSE_SF_NS4_17integral_constantINS4_4UMMA5MajorELSQ_0EEESR_NSO_INSP_7ScaleInELSS_0EEEST_EEEEEENS4_6LayoutISC_NS5_IJNSA_ILi0EEESX_SX_EEEEENS5_IJNS4_10UnderscoreES10_S10_EEEEENS4_13SM90_TMA_LOADENS4_14ComposedLayoutINS4_7SwizzleILi1ELi4ELi3EEENS4_18smem_ptr_flag_bitsILi8EEENSW_INS5_IJNSA_ILi8EEESG_EEENS5_IJSG_SB_EEEEEEEvNS4_8identityES13_S1D_vS1E_EENS_8epilogue10collective18CollectiveEpilogueINS1G_23Sm100TmaWarpSpecializedILi4ELi2ELi32ELb0ELb0EEEJSH_NS5_IJNSW_ISE_SB_EES1L_EEESI_SJ_SI_SJ_NS1G_6fusion15FusionCallbacksIS1K_NS1N_17LinearCombinationISI_fSI_fLNS_15FloatRoundStyleE2EEESH_S1M_JEEENS4_5SM1004TMEM4LOAD26SM100_TMEM_LOAD_16dp32b32xES13_NS14_INS15_ILi2ELi4ELi3EEES18_NSW_INS5_IJS19_SE_EEENS5_IJSE_SB_EEEEEEENS4_39AutoVectorizingCopyWithAssumedAlignmentILi128EEENS4_14SM90_TMA_STOREES21_S23_S23_EEEvvEEEEvNT_6ParamsE:
	.zero		2944


//--------------------- SYMBOLS --------------------------

	.type		.nv.reservedSmem.offset0,@object
	.size		.nv.reservedSmem.offset0,0x4
	.type		.nv.reservedSmem.cap,@object
	.size		.nv.reservedSmem.cap,0x4
	.type		__assertfail,@function
